//
// Generated by NVIDIA NVVM Compiler
//
// Compiler Build ID: CL-36424714
// Cuda compilation tools, release 13.0, V13.0.88
// Based on NVVM 20.0.0
//

.version 9.0
.target sm_100
.address_size 64

	// .globl	_Z6phase1Pii
.const .align 4 .u32 nV_d;
// _ZZ6phase1PiiE11dist_shared has been demoted
// _ZZ6phase2PiiE11dist_shared has been demoted
// _ZZ6phase3PiiE11dist_shared has been demoted

.visible .entry _Z6phase1Pii(
	.param .u64 .ptr .align 1 _Z6phase1Pii_param_0,
	.param .u32 _Z6phase1Pii_param_1
)
{
	.reg .b32 	%r<1304>;
	.reg .b64 	%rd<7>;
	// demoted variable
	.shared .align 4 .b8 _ZZ6phase1PiiE11dist_shared[16384];
	ld.param.u64 	%rd1, [_Z6phase1Pii_param_0];
	ld.param.u32 	%r1, [_Z6phase1Pii_param_1];
	cvta.to.global.u64 	%rd2, %rd1;
	mov.u32 	%r2, %tid.y;
	mov.u32 	%r3, %tid.x;
	shl.b32 	%r4, %r1, 6;
	add.s32 	%r5, %r4, %r2;
	add.s32 	%r6, %r4, %r3;
	ld.const.u32 	%r7, [nV_d];
	mad.lo.s32 	%r8, %r7, %r5, %r6;
	mul.wide.s32 	%rd3, %r8, 4;
	add.s64 	%rd4, %rd2, %rd3;
	ld.global.u32 	%r9, [%rd4];
	shl.b32 	%r10, %r2, 6;
	add.s32 	%r11, %r10, %r3;
	shl.b32 	%r12, %r11, 2;
	mov.u32 	%r13, _ZZ6phase1PiiE11dist_shared;
	add.s32 	%r14, %r13, %r12;
	st.shared.u32 	[%r14], %r9;
	ld.global.u32 	%r15, [%rd4+128];
	st.shared.u32 	[%r14+128], %r15;
	shl.b32 	%r16, %r7, 5;
	add.s32 	%r17, %r8, %r16;
	mul.wide.s32 	%rd5, %r17, 4;
	add.s64 	%rd6, %rd2, %rd5;
	ld.global.u32 	%r18, [%rd6];
	st.shared.u32 	[%r14+8192], %r18;
	ld.global.u32 	%r19, [%rd6+128];
	st.shared.u32 	[%r14+8320], %r19;
	bar.sync 	0;
	ld.shared.u32 	%r20, [%r14];
	shl.b32 	%r21, %r2, 8;
	add.s32 	%r22, %r13, %r21;
	ld.shared.u32 	%r23, [%r22];
	shl.b32 	%r24, %r3, 2;
	add.s32 	%r25, %r13, %r24;
	ld.shared.u32 	%r26, [%r25];
	add.s32 	%r27, %r26, %r23;
	min.s32 	%r28, %r20, %r27;
	st.shared.u32 	[%r14], %r28;
	ld.shared.u32 	%r29, [%r14+128];
	ld.shared.u32 	%r30, [%r22];
	ld.shared.u32 	%r31, [%r25+128];
	add.s32 	%r32, %r31, %r30;
	min.s32 	%r33, %r29, %r32;
	st.shared.u32 	[%r14+128], %r33;
	ld.shared.u32 	%r34, [%r14+8192];
	ld.shared.u32 	%r35, [%r22+8192];
	ld.shared.u32 	%r36, [%r25];
	add.s32 	%r37, %r36, %r35;
	min.s32 	%r38, %r34, %r37;
	st.shared.u32 	[%r14+8192], %r38;
	ld.shared.u32 	%r39, [%r14+8320];
	ld.shared.u32 	%r40, [%r22+8192];
	ld.shared.u32 	%r41, [%r25+128];
	add.s32 	%r42, %r41, %r40;
	min.s32 	%r43, %r39, %r42;
	st.shared.u32 	[%r14+8320], %r43;
	bar.sync 	0;
	ld.shared.u32 	%r44, [%r14];
	ld.shared.u32 	%r45, [%r22+4];
	ld.shared.u32 	%r46, [%r25+256];
	add.s32 	%r47, %r46, %r45;
	min.s32 	%r48, %r44, %r47;
	st.shared.u32 	[%r14], %r48;
	ld.shared.u32 	%r49, [%r14+128];
	ld.shared.u32 	%r50, [%r22+4];
	ld.shared.u32 	%r51, [%r25+384];
	add.s32 	%r52, %r51, %r50;
	min.s32 	%r53, %r49, %r52;
	st.shared.u32 	[%r14+128], %r53;
	ld.shared.u32 	%r54, [%r14+8192];
	ld.shared.u32 	%r55, [%r22+8196];
	ld.shared.u32 	%r56, [%r25+256];
	add.s32 	%r57, %r56, %r55;
	min.s32 	%r58, %r54, %r57;
	st.shared.u32 	[%r14+8192], %r58;
	ld.shared.u32 	%r59, [%r14+8320];
	ld.shared.u32 	%r60, [%r22+8196];
	ld.shared.u32 	%r61, [%r25+384];
	add.s32 	%r62, %r61, %r60;
	min.s32 	%r63, %r59, %r62;
	st.shared.u32 	[%r14+8320], %r63;
	bar.sync 	0;
	ld.shared.u32 	%r64, [%r14];
	ld.shared.u32 	%r65, [%r22+8];
	ld.shared.u32 	%r66, [%r25+512];
	add.s32 	%r67, %r66, %r65;
	min.s32 	%r68, %r64, %r67;
	st.shared.u32 	[%r14], %r68;
	ld.shared.u32 	%r69, [%r14+128];
	ld.shared.u32 	%r70, [%r22+8];
	ld.shared.u32 	%r71, [%r25+640];
	add.s32 	%r72, %r71, %r70;
	min.s32 	%r73, %r69, %r72;
	st.shared.u32 	[%r14+128], %r73;
	ld.shared.u32 	%r74, [%r14+8192];
	ld.shared.u32 	%r75, [%r22+8200];
	ld.shared.u32 	%r76, [%r25+512];
	add.s32 	%r77, %r76, %r75;
	min.s32 	%r78, %r74, %r77;
	st.shared.u32 	[%r14+8192], %r78;
	ld.shared.u32 	%r79, [%r14+8320];
	ld.shared.u32 	%r80, [%r22+8200];
	ld.shared.u32 	%r81, [%r25+640];
	add.s32 	%r82, %r81, %r80;
	min.s32 	%r83, %r79, %r82;
	st.shared.u32 	[%r14+8320], %r83;
	bar.sync 	0;
	ld.shared.u32 	%r84, [%r14];
	ld.shared.u32 	%r85, [%r22+12];
	ld.shared.u32 	%r86, [%r25+768];
	add.s32 	%r87, %r86, %r85;
	min.s32 	%r88, %r84, %r87;
	st.shared.u32 	[%r14], %r88;
	ld.shared.u32 	%r89, [%r14+128];
	ld.shared.u32 	%r90, [%r22+12];
	ld.shared.u32 	%r91, [%r25+896];
	add.s32 	%r92, %r91, %r90;
	min.s32 	%r93, %r89, %r92;
	st.shared.u32 	[%r14+128], %r93;
	ld.shared.u32 	%r94, [%r14+8192];
	ld.shared.u32 	%r95, [%r22+8204];
	ld.shared.u32 	%r96, [%r25+768];
	add.s32 	%r97, %r96, %r95;
	min.s32 	%r98, %r94, %r97;
	st.shared.u32 	[%r14+8192], %r98;
	ld.shared.u32 	%r99, [%r14+8320];
	ld.shared.u32 	%r100, [%r22+8204];
	ld.shared.u32 	%r101, [%r25+896];
	add.s32 	%r102, %r101, %r100;
	min.s32 	%r103, %r99, %r102;
	st.shared.u32 	[%r14+8320], %r103;
	bar.sync 	0;
	ld.shared.u32 	%r104, [%r14];
	ld.shared.u32 	%r105, [%r22+16];
	ld.shared.u32 	%r106, [%r25+1024];
	add.s32 	%r107, %r106, %r105;
	min.s32 	%r108, %r104, %r107;
	st.shared.u32 	[%r14], %r108;
	ld.shared.u32 	%r109, [%r14+128];
	ld.shared.u32 	%r110, [%r22+16];
	ld.shared.u32 	%r111, [%r25+1152];
	add.s32 	%r112, %r111, %r110;
	min.s32 	%r113, %r109, %r112;
	st.shared.u32 	[%r14+128], %r113;
	ld.shared.u32 	%r114, [%r14+8192];
	ld.shared.u32 	%r115, [%r22+8208];
	ld.shared.u32 	%r116, [%r25+1024];
	add.s32 	%r117, %r116, %r115;
	min.s32 	%r118, %r114, %r117;
	st.shared.u32 	[%r14+8192], %r118;
	ld.shared.u32 	%r119, [%r14+8320];
	ld.shared.u32 	%r120, [%r22+8208];
	ld.shared.u32 	%r121, [%r25+1152];
	add.s32 	%r122, %r121, %r120;
	min.s32 	%r123, %r119, %r122;
	st.shared.u32 	[%r14+8320], %r123;
	bar.sync 	0;
	ld.shared.u32 	%r124, [%r14];
	ld.shared.u32 	%r125, [%r22+20];
	ld.shared.u32 	%r126, [%r25+1280];
	add.s32 	%r127, %r126, %r125;
	min.s32 	%r128, %r124, %r127;
	st.shared.u32 	[%r14], %r128;
	ld.shared.u32 	%r129, [%r14+128];
	ld.shared.u32 	%r130, [%r22+20];
	ld.shared.u32 	%r131, [%r25+1408];
	add.s32 	%r132, %r131, %r130;
	min.s32 	%r133, %r129, %r132;
	st.shared.u32 	[%r14+128], %r133;
	ld.shared.u32 	%r134, [%r14+8192];
	ld.shared.u32 	%r135, [%r22+8212];
	ld.shared.u32 	%r136, [%r25+1280];
	add.s32 	%r137, %r136, %r135;
	min.s32 	%r138, %r134, %r137;
	st.shared.u32 	[%r14+8192], %r138;
	ld.shared.u32 	%r139, [%r14+8320];
	ld.shared.u32 	%r140, [%r22+8212];
	ld.shared.u32 	%r141, [%r25+1408];
	add.s32 	%r142, %r141, %r140;
	min.s32 	%r143, %r139, %r142;
	st.shared.u32 	[%r14+8320], %r143;
	bar.sync 	0;
	ld.shared.u32 	%r144, [%r14];
	ld.shared.u32 	%r145, [%r22+24];
	ld.shared.u32 	%r146, [%r25+1536];
	add.s32 	%r147, %r146, %r145;
	min.s32 	%r148, %r144, %r147;
	st.shared.u32 	[%r14], %r148;
	ld.shared.u32 	%r149, [%r14+128];
	ld.shared.u32 	%r150, [%r22+24];
	ld.shared.u32 	%r151, [%r25+1664];
	add.s32 	%r152, %r151, %r150;
	min.s32 	%r153, %r149, %r152;
	st.shared.u32 	[%r14+128], %r153;
	ld.shared.u32 	%r154, [%r14+8192];
	ld.shared.u32 	%r155, [%r22+8216];
	ld.shared.u32 	%r156, [%r25+1536];
	add.s32 	%r157, %r156, %r155;
	min.s32 	%r158, %r154, %r157;
	st.shared.u32 	[%r14+8192], %r158;
	ld.shared.u32 	%r159, [%r14+8320];
	ld.shared.u32 	%r160, [%r22+8216];
	ld.shared.u32 	%r161, [%r25+1664];
	add.s32 	%r162, %r161, %r160;
	min.s32 	%r163, %r159, %r162;
	st.shared.u32 	[%r14+8320], %r163;
	bar.sync 	0;
	ld.shared.u32 	%r164, [%r14];
	ld.shared.u32 	%r165, [%r22+28];
	ld.shared.u32 	%r166, [%r25+1792];
	add.s32 	%r167, %r166, %r165;
	min.s32 	%r168, %r164, %r167;
	st.shared.u32 	[%r14], %r168;
	ld.shared.u32 	%r169, [%r14+128];
	ld.shared.u32 	%r170, [%r22+28];
	ld.shared.u32 	%r171, [%r25+1920];
	add.s32 	%r172, %r171, %r170;
	min.s32 	%r173, %r169, %r172;
	st.shared.u32 	[%r14+128], %r173;
	ld.shared.u32 	%r174, [%r14+8192];
	ld.shared.u32 	%r175, [%r22+8220];
	ld.shared.u32 	%r176, [%r25+1792];
	add.s32 	%r177, %r176, %r175;
	min.s32 	%r178, %r174, %r177;
	st.shared.u32 	[%r14+8192], %r178;
	ld.shared.u32 	%r179, [%r14+8320];
	ld.shared.u32 	%r180, [%r22+8220];
	ld.shared.u32 	%r181, [%r25+1920];
	add.s32 	%r182, %r181, %r180;
	min.s32 	%r183, %r179, %r182;
	st.shared.u32 	[%r14+8320], %r183;
	bar.sync 	0;
	ld.shared.u32 	%r184, [%r14];
	ld.shared.u32 	%r185, [%r22+32];
	ld.shared.u32 	%r186, [%r25+2048];
	add.s32 	%r187, %r186, %r185;
	min.s32 	%r188, %r184, %r187;
	st.shared.u32 	[%r14], %r188;
	ld.shared.u32 	%r189, [%r14+128];
	ld.shared.u32 	%r190, [%r22+32];
	ld.shared.u32 	%r191, [%r25+2176];
	add.s32 	%r192, %r191, %r190;
	min.s32 	%r193, %r189, %r192;
	st.shared.u32 	[%r14+128], %r193;
	ld.shared.u32 	%r194, [%r14+8192];
	ld.shared.u32 	%r195, [%r22+8224];
	ld.shared.u32 	%r196, [%r25+2048];
	add.s32 	%r197, %r196, %r195;
	min.s32 	%r198, %r194, %r197;
	st.shared.u32 	[%r14+8192], %r198;
	ld.shared.u32 	%r199, [%r14+8320];
	ld.shared.u32 	%r200, [%r22+8224];
	ld.shared.u32 	%r201, [%r25+2176];
	add.s32 	%r202, %r201, %r200;
	min.s32 	%r203, %r199, %r202;
	st.shared.u32 	[%r14+8320], %r203;
	bar.sync 	0;
	ld.shared.u32 	%r204, [%r14];
	ld.shared.u32 	%r205, [%r22+36];
	ld.shared.u32 	%r206, [%r25+2304];
	add.s32 	%r207, %r206, %r205;
	min.s32 	%r208, %r204, %r207;
	st.shared.u32 	[%r14], %r208;
	ld.shared.u32 	%r209, [%r14+128];
	ld.shared.u32 	%r210, [%r22+36];
	ld.shared.u32 	%r211, [%r25+2432];
	add.s32 	%r212, %r211, %r210;
	min.s32 	%r213, %r209, %r212;
	st.shared.u32 	[%r14+128], %r213;
	ld.shared.u32 	%r214, [%r14+8192];
	ld.shared.u32 	%r215, [%r22+8228];
	ld.shared.u32 	%r216, [%r25+2304];
	add.s32 	%r217, %r216, %r215;
	min.s32 	%r218, %r214, %r217;
	st.shared.u32 	[%r14+8192], %r218;
	ld.shared.u32 	%r219, [%r14+8320];
	ld.shared.u32 	%r220, [%r22+8228];
	ld.shared.u32 	%r221, [%r25+2432];
	add.s32 	%r222, %r221, %r220;
	min.s32 	%r223, %r219, %r222;
	st.shared.u32 	[%r14+8320], %r223;
	bar.sync 	0;
	ld.shared.u32 	%r224, [%r14];
	ld.shared.u32 	%r225, [%r22+40];
	ld.shared.u32 	%r226, [%r25+2560];
	add.s32 	%r227, %r226, %r225;
	min.s32 	%r228, %r224, %r227;
	st.shared.u32 	[%r14], %r228;
	ld.shared.u32 	%r229, [%r14+128];
	ld.shared.u32 	%r230, [%r22+40];
	ld.shared.u32 	%r231, [%r25+2688];
	add.s32 	%r232, %r231, %r230;
	min.s32 	%r233, %r229, %r232;
	st.shared.u32 	[%r14+128], %r233;
	ld.shared.u32 	%r234, [%r14+8192];
	ld.shared.u32 	%r235, [%r22+8232];
	ld.shared.u32 	%r236, [%r25+2560];
	add.s32 	%r237, %r236, %r235;
	min.s32 	%r238, %r234, %r237;
	st.shared.u32 	[%r14+8192], %r238;
	ld.shared.u32 	%r239, [%r14+8320];
	ld.shared.u32 	%r240, [%r22+8232];
	ld.shared.u32 	%r241, [%r25+2688];
	add.s32 	%r242, %r241, %r240;
	min.s32 	%r243, %r239, %r242;
	st.shared.u32 	[%r14+8320], %r243;
	bar.sync 	0;
	ld.shared.u32 	%r244, [%r14];
	ld.shared.u32 	%r245, [%r22+44];
	ld.shared.u32 	%r246, [%r25+2816];
	add.s32 	%r247, %r246, %r245;
	min.s32 	%r248, %r244, %r247;
	st.shared.u32 	[%r14], %r248;
	ld.shared.u32 	%r249, [%r14+128];
	ld.shared.u32 	%r250, [%r22+44];
	ld.shared.u32 	%r251, [%r25+2944];
	add.s32 	%r252, %r251, %r250;
	min.s32 	%r253, %r249, %r252;
	st.shared.u32 	[%r14+128], %r253;
	ld.shared.u32 	%r254, [%r14+8192];
	ld.shared.u32 	%r255, [%r22+8236];
	ld.shared.u32 	%r256, [%r25+2816];
	add.s32 	%r257, %r256, %r255;
	min.s32 	%r258, %r254, %r257;
	st.shared.u32 	[%r14+8192], %r258;
	ld.shared.u32 	%r259, [%r14+8320];
	ld.shared.u32 	%r260, [%r22+8236];
	ld.shared.u32 	%r261, [%r25+2944];
	add.s32 	%r262, %r261, %r260;
	min.s32 	%r263, %r259, %r262;
	st.shared.u32 	[%r14+8320], %r263;
	bar.sync 	0;
	ld.shared.u32 	%r264, [%r14];
	ld.shared.u32 	%r265, [%r22+48];
	ld.shared.u32 	%r266, [%r25+3072];
	add.s32 	%r267, %r266, %r265;
	min.s32 	%r268, %r264, %r267;
	st.shared.u32 	[%r14], %r268;
	ld.shared.u32 	%r269, [%r14+128];
	ld.shared.u32 	%r270, [%r22+48];
	ld.shared.u32 	%r271, [%r25+3200];
	add.s32 	%r272, %r271, %r270;
	min.s32 	%r273, %r269, %r272;
	st.shared.u32 	[%r14+128], %r273;
	ld.shared.u32 	%r274, [%r14+8192];
	ld.shared.u32 	%r275, [%r22+8240];
	ld.shared.u32 	%r276, [%r25+3072];
	add.s32 	%r277, %r276, %r275;
	min.s32 	%r278, %r274, %r277;
	st.shared.u32 	[%r14+8192], %r278;
	ld.shared.u32 	%r279, [%r14+8320];
	ld.shared.u32 	%r280, [%r22+8240];
	ld.shared.u32 	%r281, [%r25+3200];
	add.s32 	%r282, %r281, %r280;
	min.s32 	%r283, %r279, %r282;
	st.shared.u32 	[%r14+8320], %r283;
	bar.sync 	0;
	ld.shared.u32 	%r284, [%r14];
	ld.shared.u32 	%r285, [%r22+52];
	ld.shared.u32 	%r286, [%r25+3328];
	add.s32 	%r287, %r286, %r285;
	min.s32 	%r288, %r284, %r287;
	st.shared.u32 	[%r14], %r288;
	ld.shared.u32 	%r289, [%r14+128];
	ld.shared.u32 	%r290, [%r22+52];
	ld.shared.u32 	%r291, [%r25+3456];
	add.s32 	%r292, %r291, %r290;
	min.s32 	%r293, %r289, %r292;
	st.shared.u32 	[%r14+128], %r293;
	ld.shared.u32 	%r294, [%r14+8192];
	ld.shared.u32 	%r295, [%r22+8244];
	ld.shared.u32 	%r296, [%r25+3328];
	add.s32 	%r297, %r296, %r295;
	min.s32 	%r298, %r294, %r297;
	st.shared.u32 	[%r14+8192], %r298;
	ld.shared.u32 	%r299, [%r14+8320];
	ld.shared.u32 	%r300, [%r22+8244];
	ld.shared.u32 	%r301, [%r25+3456];
	add.s32 	%r302, %r301, %r300;
	min.s32 	%r303, %r299, %r302;
	st.shared.u32 	[%r14+8320], %r303;
	bar.sync 	0;
	ld.shared.u32 	%r304, [%r14];
	ld.shared.u32 	%r305, [%r22+56];
	ld.shared.u32 	%r306, [%r25+3584];
	add.s32 	%r307, %r306, %r305;
	min.s32 	%r308, %r304, %r307;
	st.shared.u32 	[%r14], %r308;
	ld.shared.u32 	%r309, [%r14+128];
	ld.shared.u32 	%r310, [%r22+56];
	ld.shared.u32 	%r311, [%r25+3712];
	add.s32 	%r312, %r311, %r310;
	min.s32 	%r313, %r309, %r312;
	st.shared.u32 	[%r14+128], %r313;
	ld.shared.u32 	%r314, [%r14+8192];
	ld.shared.u32 	%r315, [%r22+8248];
	ld.shared.u32 	%r316, [%r25+3584];
	add.s32 	%r317, %r316, %r315;
	min.s32 	%r318, %r314, %r317;
	st.shared.u32 	[%r14+8192], %r318;
	ld.shared.u32 	%r319, [%r14+8320];
	ld.shared.u32 	%r320, [%r22+8248];
	ld.shared.u32 	%r321, [%r25+3712];
	add.s32 	%r322, %r321, %r320;
	min.s32 	%r323, %r319, %r322;
	st.shared.u32 	[%r14+8320], %r323;
	bar.sync 	0;
	ld.shared.u32 	%r324, [%r14];
	ld.shared.u32 	%r325, [%r22+60];
	ld.shared.u32 	%r326, [%r25+3840];
	add.s32 	%r327, %r326, %r325;
	min.s32 	%r328, %r324, %r327;
	st.shared.u32 	[%r14], %r328;
	ld.shared.u32 	%r329, [%r14+128];
	ld.shared.u32 	%r330, [%r22+60];
	ld.shared.u32 	%r331, [%r25+3968];
	add.s32 	%r332, %r331, %r330;
	min.s32 	%r333, %r329, %r332;
	st.shared.u32 	[%r14+128], %r333;
	ld.shared.u32 	%r334, [%r14+8192];
	ld.shared.u32 	%r335, [%r22+8252];
	ld.shared.u32 	%r336, [%r25+3840];
	add.s32 	%r337, %r336, %r335;
	min.s32 	%r338, %r334, %r337;
	st.shared.u32 	[%r14+8192], %r338;
	ld.shared.u32 	%r339, [%r14+8320];
	ld.shared.u32 	%r340, [%r22+8252];
	ld.shared.u32 	%r341, [%r25+3968];
	add.s32 	%r342, %r341, %r340;
	min.s32 	%r343, %r339, %r342;
	st.shared.u32 	[%r14+8320], %r343;
	bar.sync 	0;
	ld.shared.u32 	%r344, [%r14];
	ld.shared.u32 	%r345, [%r22+64];
	ld.shared.u32 	%r346, [%r25+4096];
	add.s32 	%r347, %r346, %r345;
	min.s32 	%r348, %r344, %r347;
	st.shared.u32 	[%r14], %r348;
	ld.shared.u32 	%r349, [%r14+128];
	ld.shared.u32 	%r350, [%r22+64];
	ld.shared.u32 	%r351, [%r25+4224];
	add.s32 	%r352, %r351, %r350;
	min.s32 	%r353, %r349, %r352;
	st.shared.u32 	[%r14+128], %r353;
	ld.shared.u32 	%r354, [%r14+8192];
	ld.shared.u32 	%r355, [%r22+8256];
	ld.shared.u32 	%r356, [%r25+4096];
	add.s32 	%r357, %r356, %r355;
	min.s32 	%r358, %r354, %r357;
	st.shared.u32 	[%r14+8192], %r358;
	ld.shared.u32 	%r359, [%r14+8320];
	ld.shared.u32 	%r360, [%r22+8256];
	ld.shared.u32 	%r361, [%r25+4224];
	add.s32 	%r362, %r361, %r360;
	min.s32 	%r363, %r359, %r362;
	st.shared.u32 	[%r14+8320], %r363;
	bar.sync 	0;
	ld.shared.u32 	%r364, [%r14];
	ld.shared.u32 	%r365, [%r22+68];
	ld.shared.u32 	%r366, [%r25+4352];
	add.s32 	%r367, %r366, %r365;
	min.s32 	%r368, %r364, %r367;
	st.shared.u32 	[%r14], %r368;
	ld.shared.u32 	%r369, [%r14+128];
	ld.shared.u32 	%r370, [%r22+68];
	ld.shared.u32 	%r371, [%r25+4480];
	add.s32 	%r372, %r371, %r370;
	min.s32 	%r373, %r369, %r372;
	st.shared.u32 	[%r14+128], %r373;
	ld.shared.u32 	%r374, [%r14+8192];
	ld.shared.u32 	%r375, [%r22+8260];
	ld.shared.u32 	%r376, [%r25+4352];
	add.s32 	%r377, %r376, %r375;
	min.s32 	%r378, %r374, %r377;
	st.shared.u32 	[%r14+8192], %r378;
	ld.shared.u32 	%r379, [%r14+8320];
	ld.shared.u32 	%r380, [%r22+8260];
	ld.shared.u32 	%r381, [%r25+4480];
	add.s32 	%r382, %r381, %r380;
	min.s32 	%r383, %r379, %r382;
	st.shared.u32 	[%r14+8320], %r383;
	bar.sync 	0;
	ld.shared.u32 	%r384, [%r14];
	ld.shared.u32 	%r385, [%r22+72];
	ld.shared.u32 	%r386, [%r25+4608];
	add.s32 	%r387, %r386, %r385;
	min.s32 	%r388, %r384, %r387;
	st.shared.u32 	[%r14], %r388;
	ld.shared.u32 	%r389, [%r14+128];
	ld.shared.u32 	%r390, [%r22+72];
	ld.shared.u32 	%r391, [%r25+4736];
	add.s32 	%r392, %r391, %r390;
	min.s32 	%r393, %r389, %r392;
	st.shared.u32 	[%r14+128], %r393;
	ld.shared.u32 	%r394, [%r14+8192];
	ld.shared.u32 	%r395, [%r22+8264];
	ld.shared.u32 	%r396, [%r25+4608];
	add.s32 	%r397, %r396, %r395;
	min.s32 	%r398, %r394, %r397;
	st.shared.u32 	[%r14+8192], %r398;
	ld.shared.u32 	%r399, [%r14+8320];
	ld.shared.u32 	%r400, [%r22+8264];
	ld.shared.u32 	%r401, [%r25+4736];
	add.s32 	%r402, %r401, %r400;
	min.s32 	%r403, %r399, %r402;
	st.shared.u32 	[%r14+8320], %r403;
	bar.sync 	0;
	ld.shared.u32 	%r404, [%r14];
	ld.shared.u32 	%r405, [%r22+76];
	ld.shared.u32 	%r406, [%r25+4864];
	add.s32 	%r407, %r406, %r405;
	min.s32 	%r408, %r404, %r407;
	st.shared.u32 	[%r14], %r408;
	ld.shared.u32 	%r409, [%r14+128];
	ld.shared.u32 	%r410, [%r22+76];
	ld.shared.u32 	%r411, [%r25+4992];
	add.s32 	%r412, %r411, %r410;
	min.s32 	%r413, %r409, %r412;
	st.shared.u32 	[%r14+128], %r413;
	ld.shared.u32 	%r414, [%r14+8192];
	ld.shared.u32 	%r415, [%r22+8268];
	ld.shared.u32 	%r416, [%r25+4864];
	add.s32 	%r417, %r416, %r415;
	min.s32 	%r418, %r414, %r417;
	st.shared.u32 	[%r14+8192], %r418;
	ld.shared.u32 	%r419, [%r14+8320];
	ld.shared.u32 	%r420, [%r22+8268];
	ld.shared.u32 	%r421, [%r25+4992];
	add.s32 	%r422, %r421, %r420;
	min.s32 	%r423, %r419, %r422;
	st.shared.u32 	[%r14+8320], %r423;
	bar.sync 	0;
	ld.shared.u32 	%r424, [%r14];
	ld.shared.u32 	%r425, [%r22+80];
	ld.shared.u32 	%r426, [%r25+5120];
	add.s32 	%r427, %r426, %r425;
	min.s32 	%r428, %r424, %r427;
	st.shared.u32 	[%r14], %r428;
	ld.shared.u32 	%r429, [%r14+128];
	ld.shared.u32 	%r430, [%r22+80];
	ld.shared.u32 	%r431, [%r25+5248];
	add.s32 	%r432, %r431, %r430;
	min.s32 	%r433, %r429, %r432;
	st.shared.u32 	[%r14+128], %r433;
	ld.shared.u32 	%r434, [%r14+8192];
	ld.shared.u32 	%r435, [%r22+8272];
	ld.shared.u32 	%r436, [%r25+5120];
	add.s32 	%r437, %r436, %r435;
	min.s32 	%r438, %r434, %r437;
	st.shared.u32 	[%r14+8192], %r438;
	ld.shared.u32 	%r439, [%r14+8320];
	ld.shared.u32 	%r440, [%r22+8272];
	ld.shared.u32 	%r441, [%r25+5248];
	add.s32 	%r442, %r441, %r440;
	min.s32 	%r443, %r439, %r442;
	st.shared.u32 	[%r14+8320], %r443;
	bar.sync 	0;
	ld.shared.u32 	%r444, [%r14];
	ld.shared.u32 	%r445, [%r22+84];
	ld.shared.u32 	%r446, [%r25+5376];
	add.s32 	%r447, %r446, %r445;
	min.s32 	%r448, %r444, %r447;
	st.shared.u32 	[%r14], %r448;
	ld.shared.u32 	%r449, [%r14+128];
	ld.shared.u32 	%r450, [%r22+84];
	ld.shared.u32 	%r451, [%r25+5504];
	add.s32 	%r452, %r451, %r450;
	min.s32 	%r453, %r449, %r452;
	st.shared.u32 	[%r14+128], %r453;
	ld.shared.u32 	%r454, [%r14+8192];
	ld.shared.u32 	%r455, [%r22+8276];
	ld.shared.u32 	%r456, [%r25+5376];
	add.s32 	%r457, %r456, %r455;
	min.s32 	%r458, %r454, %r457;
	st.shared.u32 	[%r14+8192], %r458;
	ld.shared.u32 	%r459, [%r14+8320];
	ld.shared.u32 	%r460, [%r22+8276];
	ld.shared.u32 	%r461, [%r25+5504];
	add.s32 	%r462, %r461, %r460;
	min.s32 	%r463, %r459, %r462;
	st.shared.u32 	[%r14+8320], %r463;
	bar.sync 	0;
	ld.shared.u32 	%r464, [%r14];
	ld.shared.u32 	%r465, [%r22+88];
	ld.shared.u32 	%r466, [%r25+5632];
	add.s32 	%r467, %r466, %r465;
	min.s32 	%r468, %r464, %r467;
	st.shared.u32 	[%r14], %r468;
	ld.shared.u32 	%r469, [%r14+128];
	ld.shared.u32 	%r470, [%r22+88];
	ld.shared.u32 	%r471, [%r25+5760];
	add.s32 	%r472, %r471, %r470;
	min.s32 	%r473, %r469, %r472;
	st.shared.u32 	[%r14+128], %r473;
	ld.shared.u32 	%r474, [%r14+8192];
	ld.shared.u32 	%r475, [%r22+8280];
	ld.shared.u32 	%r476, [%r25+5632];
	add.s32 	%r477, %r476, %r475;
	min.s32 	%r478, %r474, %r477;
	st.shared.u32 	[%r14+8192], %r478;
	ld.shared.u32 	%r479, [%r14+8320];
	ld.shared.u32 	%r480, [%r22+8280];
	ld.shared.u32 	%r481, [%r25+5760];
	add.s32 	%r482, %r481, %r480;
	min.s32 	%r483, %r479, %r482;
	st.shared.u32 	[%r14+8320], %r483;
	bar.sync 	0;
	ld.shared.u32 	%r484, [%r14];
	ld.shared.u32 	%r485, [%r22+92];
	ld.shared.u32 	%r486, [%r25+5888];
	add.s32 	%r487, %r486, %r485;
	min.s32 	%r488, %r484, %r487;
	st.shared.u32 	[%r14], %r488;
	ld.shared.u32 	%r489, [%r14+128];
	ld.shared.u32 	%r490, [%r22+92];
	ld.shared.u32 	%r491, [%r25+6016];
	add.s32 	%r492, %r491, %r490;
	min.s32 	%r493, %r489, %r492;
	st.shared.u32 	[%r14+128], %r493;
	ld.shared.u32 	%r494, [%r14+8192];
	ld.shared.u32 	%r495, [%r22+8284];
	ld.shared.u32 	%r496, [%r25+5888];
	add.s32 	%r497, %r496, %r495;
	min.s32 	%r498, %r494, %r497;
	st.shared.u32 	[%r14+8192], %r498;
	ld.shared.u32 	%r499, [%r14+8320];
	ld.shared.u32 	%r500, [%r22+8284];
	ld.shared.u32 	%r501, [%r25+6016];
	add.s32 	%r502, %r501, %r500;
	min.s32 	%r503, %r499, %r502;
	st.shared.u32 	[%r14+8320], %r503;
	bar.sync 	0;
	ld.shared.u32 	%r504, [%r14];
	ld.shared.u32 	%r505, [%r22+96];
	ld.shared.u32 	%r506, [%r25+6144];
	add.s32 	%r507, %r506, %r505;
	min.s32 	%r508, %r504, %r507;
	st.shared.u32 	[%r14], %r508;
	ld.shared.u32 	%r509, [%r14+128];
	ld.shared.u32 	%r510, [%r22+96];
	ld.shared.u32 	%r511, [%r25+6272];
	add.s32 	%r512, %r511, %r510;
	min.s32 	%r513, %r509, %r512;
	st.shared.u32 	[%r14+128], %r513;
	ld.shared.u32 	%r514, [%r14+8192];
	ld.shared.u32 	%r515, [%r22+8288];
	ld.shared.u32 	%r516, [%r25+6144];
	add.s32 	%r517, %r516, %r515;
	min.s32 	%r518, %r514, %r517;
	st.shared.u32 	[%r14+8192], %r518;
	ld.shared.u32 	%r519, [%r14+8320];
	ld.shared.u32 	%r520, [%r22+8288];
	ld.shared.u32 	%r521, [%r25+6272];
	add.s32 	%r522, %r521, %r520;
	min.s32 	%r523, %r519, %r522;
	st.shared.u32 	[%r14+8320], %r523;
	bar.sync 	0;
	ld.shared.u32 	%r524, [%r14];
	ld.shared.u32 	%r525, [%r22+100];
	ld.shared.u32 	%r526, [%r25+6400];
	add.s32 	%r527, %r526, %r525;
	min.s32 	%r528, %r524, %r527;
	st.shared.u32 	[%r14], %r528;
	ld.shared.u32 	%r529, [%r14+128];
	ld.shared.u32 	%r530, [%r22+100];
	ld.shared.u32 	%r531, [%r25+6528];
	add.s32 	%r532, %r531, %r530;
	min.s32 	%r533, %r529, %r532;
	st.shared.u32 	[%r14+128], %r533;
	ld.shared.u32 	%r534, [%r14+8192];
	ld.shared.u32 	%r535, [%r22+8292];
	ld.shared.u32 	%r536, [%r25+6400];
	add.s32 	%r537, %r536, %r535;
	min.s32 	%r538, %r534, %r537;
	st.shared.u32 	[%r14+8192], %r538;
	ld.shared.u32 	%r539, [%r14+8320];
	ld.shared.u32 	%r540, [%r22+8292];
	ld.shared.u32 	%r541, [%r25+6528];
	add.s32 	%r542, %r541, %r540;
	min.s32 	%r543, %r539, %r542;
	st.shared.u32 	[%r14+8320], %r543;
	bar.sync 	0;
	ld.shared.u32 	%r544, [%r14];
	ld.shared.u32 	%r545, [%r22+104];
	ld.shared.u32 	%r546, [%r25+6656];
	add.s32 	%r547, %r546, %r545;
	min.s32 	%r548, %r544, %r547;
	st.shared.u32 	[%r14], %r548;
	ld.shared.u32 	%r549, [%r14+128];
	ld.shared.u32 	%r550, [%r22+104];
	ld.shared.u32 	%r551, [%r25+6784];
	add.s32 	%r552, %r551, %r550;
	min.s32 	%r553, %r549, %r552;
	st.shared.u32 	[%r14+128], %r553;
	ld.shared.u32 	%r554, [%r14+8192];
	ld.shared.u32 	%r555, [%r22+8296];
	ld.shared.u32 	%r556, [%r25+6656];
	add.s32 	%r557, %r556, %r555;
	min.s32 	%r558, %r554, %r557;
	st.shared.u32 	[%r14+8192], %r558;
	ld.shared.u32 	%r559, [%r14+8320];
	ld.shared.u32 	%r560, [%r22+8296];
	ld.shared.u32 	%r561, [%r25+6784];
	add.s32 	%r562, %r561, %r560;
	min.s32 	%r563, %r559, %r562;
	st.shared.u32 	[%r14+8320], %r563;
	bar.sync 	0;
	ld.shared.u32 	%r564, [%r14];
	ld.shared.u32 	%r565, [%r22+108];
	ld.shared.u32 	%r566, [%r25+6912];
	add.s32 	%r567, %r566, %r565;
	min.s32 	%r568, %r564, %r567;
	st.shared.u32 	[%r14], %r568;
	ld.shared.u32 	%r569, [%r14+128];
	ld.shared.u32 	%r570, [%r22+108];
	ld.shared.u32 	%r571, [%r25+7040];
	add.s32 	%r572, %r571, %r570;
	min.s32 	%r573, %r569, %r572;
	st.shared.u32 	[%r14+128], %r573;
	ld.shared.u32 	%r574, [%r14+8192];
	ld.shared.u32 	%r575, [%r22+8300];
	ld.shared.u32 	%r576, [%r25+6912];
	add.s32 	%r577, %r576, %r575;
	min.s32 	%r578, %r574, %r577;
	st.shared.u32 	[%r14+8192], %r578;
	ld.shared.u32 	%r579, [%r14+8320];
	ld.shared.u32 	%r580, [%r22+8300];
	ld.shared.u32 	%r581, [%r25+7040];
	add.s32 	%r582, %r581, %r580;
	min.s32 	%r583, %r579, %r582;
	st.shared.u32 	[%r14+8320], %r583;
	bar.sync 	0;
	ld.shared.u32 	%r584, [%r14];
	ld.shared.u32 	%r585, [%r22+112];
	ld.shared.u32 	%r586, [%r25+7168];
	add.s32 	%r587, %r586, %r585;
	min.s32 	%r588, %r584, %r587;
	st.shared.u32 	[%r14], %r588;
	ld.shared.u32 	%r589, [%r14+128];
	ld.shared.u32 	%r590, [%r22+112];
	ld.shared.u32 	%r591, [%r25+7296];
	add.s32 	%r592, %r591, %r590;
	min.s32 	%r593, %r589, %r592;
	st.shared.u32 	[%r14+128], %r593;
	ld.shared.u32 	%r594, [%r14+8192];
	ld.shared.u32 	%r595, [%r22+8304];
	ld.shared.u32 	%r596, [%r25+7168];
	add.s32 	%r597, %r596, %r595;
	min.s32 	%r598, %r594, %r597;
	st.shared.u32 	[%r14+8192], %r598;
	ld.shared.u32 	%r599, [%r14+8320];
	ld.shared.u32 	%r600, [%r22+8304];
	ld.shared.u32 	%r601, [%r25+7296];
	add.s32 	%r602, %r601, %r600;
	min.s32 	%r603, %r599, %r602;
	st.shared.u32 	[%r14+8320], %r603;
	bar.sync 	0;
	ld.shared.u32 	%r604, [%r14];
	ld.shared.u32 	%r605, [%r22+116];
	ld.shared.u32 	%r606, [%r25+7424];
	add.s32 	%r607, %r606, %r605;
	min.s32 	%r608, %r604, %r607;
	st.shared.u32 	[%r14], %r608;
	ld.shared.u32 	%r609, [%r14+128];
	ld.shared.u32 	%r610, [%r22+116];
	ld.shared.u32 	%r611, [%r25+7552];
	add.s32 	%r612, %r611, %r610;
	min.s32 	%r613, %r609, %r612;
	st.shared.u32 	[%r14+128], %r613;
	ld.shared.u32 	%r614, [%r14+8192];
	ld.shared.u32 	%r615, [%r22+8308];
	ld.shared.u32 	%r616, [%r25+7424];
	add.s32 	%r617, %r616, %r615;
	min.s32 	%r618, %r614, %r617;
	st.shared.u32 	[%r14+8192], %r618;
	ld.shared.u32 	%r619, [%r14+8320];
	ld.shared.u32 	%r620, [%r22+8308];
	ld.shared.u32 	%r621, [%r25+7552];
	add.s32 	%r622, %r621, %r620;
	min.s32 	%r623, %r619, %r622;
	st.shared.u32 	[%r14+8320], %r623;
	bar.sync 	0;
	ld.shared.u32 	%r624, [%r14];
	ld.shared.u32 	%r625, [%r22+120];
	ld.shared.u32 	%r626, [%r25+7680];
	add.s32 	%r627, %r626, %r625;
	min.s32 	%r628, %r624, %r627;
	st.shared.u32 	[%r14], %r628;
	ld.shared.u32 	%r629, [%r14+128];
	ld.shared.u32 	%r630, [%r22+120];
	ld.shared.u32 	%r631, [%r25+7808];
	add.s32 	%r632, %r631, %r630;
	min.s32 	%r633, %r629, %r632;
	st.shared.u32 	[%r14+128], %r633;
	ld.shared.u32 	%r634, [%r14+8192];
	ld.shared.u32 	%r635, [%r22+8312];
	ld.shared.u32 	%r636, [%r25+7680];
	add.s32 	%r637, %r636, %r635;
	min.s32 	%r638, %r634, %r637;
	st.shared.u32 	[%r14+8192], %r638;
	ld.shared.u32 	%r639, [%r14+8320];
	ld.shared.u32 	%r640, [%r22+8312];
	ld.shared.u32 	%r641, [%r25+7808];
	add.s32 	%r642, %r641, %r640;
	min.s32 	%r643, %r639, %r642;
	st.shared.u32 	[%r14+8320], %r643;
	bar.sync 	0;
	ld.shared.u32 	%r644, [%r14];
	ld.shared.u32 	%r645, [%r22+124];
	ld.shared.u32 	%r646, [%r25+7936];
	add.s32 	%r647, %r646, %r645;
	min.s32 	%r648, %r644, %r647;
	st.shared.u32 	[%r14], %r648;
	ld.shared.u32 	%r649, [%r14+128];
	ld.shared.u32 	%r650, [%r22+124];
	ld.shared.u32 	%r651, [%r25+8064];
	add.s32 	%r652, %r651, %r650;
	min.s32 	%r653, %r649, %r652;
	st.shared.u32 	[%r14+128], %r653;
	ld.shared.u32 	%r654, [%r14+8192];
	ld.shared.u32 	%r655, [%r22+8316];
	ld.shared.u32 	%r656, [%r25+7936];
	add.s32 	%r657, %r656, %r655;
	min.s32 	%r658, %r654, %r657;
	st.shared.u32 	[%r14+8192], %r658;
	ld.shared.u32 	%r659, [%r14+8320];
	ld.shared.u32 	%r660, [%r22+8316];
	ld.shared.u32 	%r661, [%r25+8064];
	add.s32 	%r662, %r661, %r660;
	min.s32 	%r663, %r659, %r662;
	st.shared.u32 	[%r14+8320], %r663;
	bar.sync 	0;
	ld.shared.u32 	%r664, [%r14];
	ld.shared.u32 	%r665, [%r22+128];
	ld.shared.u32 	%r666, [%r25+8192];
	add.s32 	%r667, %r666, %r665;
	min.s32 	%r668, %r664, %r667;
	st.shared.u32 	[%r14], %r668;
	ld.shared.u32 	%r669, [%r14+128];
	ld.shared.u32 	%r670, [%r22+128];
	ld.shared.u32 	%r671, [%r25+8320];
	add.s32 	%r672, %r671, %r670;
	min.s32 	%r673, %r669, %r672;
	st.shared.u32 	[%r14+128], %r673;
	ld.shared.u32 	%r674, [%r14+8192];
	ld.shared.u32 	%r675, [%r22+8320];
	ld.shared.u32 	%r676, [%r25+8192];
	add.s32 	%r677, %r676, %r675;
	min.s32 	%r678, %r674, %r677;
	st.shared.u32 	[%r14+8192], %r678;
	ld.shared.u32 	%r679, [%r14+8320];
	ld.shared.u32 	%r680, [%r22+8320];
	ld.shared.u32 	%r681, [%r25+8320];
	add.s32 	%r682, %r681, %r680;
	min.s32 	%r683, %r679, %r682;
	st.shared.u32 	[%r14+8320], %r683;
	bar.sync 	0;
	ld.shared.u32 	%r684, [%r14];
	ld.shared.u32 	%r685, [%r22+132];
	ld.shared.u32 	%r686, [%r25+8448];
	add.s32 	%r687, %r686, %r685;
	min.s32 	%r688, %r684, %r687;
	st.shared.u32 	[%r14], %r688;
	ld.shared.u32 	%r689, [%r14+128];
	ld.shared.u32 	%r690, [%r22+132];
	ld.shared.u32 	%r691, [%r25+8576];
	add.s32 	%r692, %r691, %r690;
	min.s32 	%r693, %r689, %r692;
	st.shared.u32 	[%r14+128], %r693;
	ld.shared.u32 	%r694, [%r14+8192];
	ld.shared.u32 	%r695, [%r22+8324];
	ld.shared.u32 	%r696, [%r25+8448];
	add.s32 	%r697, %r696, %r695;
	min.s32 	%r698, %r694, %r697;
	st.shared.u32 	[%r14+8192], %r698;
	ld.shared.u32 	%r699, [%r14+8320];
	ld.shared.u32 	%r700, [%r22+8324];
	ld.shared.u32 	%r701, [%r25+8576];
	add.s32 	%r702, %r701, %r700;
	min.s32 	%r703, %r699, %r702;
	st.shared.u32 	[%r14+8320], %r703;
	bar.sync 	0;
	ld.shared.u32 	%r704, [%r14];
	ld.shared.u32 	%r705, [%r22+136];
	ld.shared.u32 	%r706, [%r25+8704];
	add.s32 	%r707, %r706, %r705;
	min.s32 	%r708, %r704, %r707;
	st.shared.u32 	[%r14], %r708;
	ld.shared.u32 	%r709, [%r14+128];
	ld.shared.u32 	%r710, [%r22+136];
	ld.shared.u32 	%r711, [%r25+8832];
	add.s32 	%r712, %r711, %r710;
	min.s32 	%r713, %r709, %r712;
	st.shared.u32 	[%r14+128], %r713;
	ld.shared.u32 	%r714, [%r14+8192];
	ld.shared.u32 	%r715, [%r22+8328];
	ld.shared.u32 	%r716, [%r25+8704];
	add.s32 	%r717, %r716, %r715;
	min.s32 	%r718, %r714, %r717;
	st.shared.u32 	[%r14+8192], %r718;
	ld.shared.u32 	%r719, [%r14+8320];
	ld.shared.u32 	%r720, [%r22+8328];
	ld.shared.u32 	%r721, [%r25+8832];
	add.s32 	%r722, %r721, %r720;
	min.s32 	%r723, %r719, %r722;
	st.shared.u32 	[%r14+8320], %r723;
	bar.sync 	0;
	ld.shared.u32 	%r724, [%r14];
	ld.shared.u32 	%r725, [%r22+140];
	ld.shared.u32 	%r726, [%r25+8960];
	add.s32 	%r727, %r726, %r725;
	min.s32 	%r728, %r724, %r727;
	st.shared.u32 	[%r14], %r728;
	ld.shared.u32 	%r729, [%r14+128];
	ld.shared.u32 	%r730, [%r22+140];
	ld.shared.u32 	%r731, [%r25+9088];
	add.s32 	%r732, %r731, %r730;
	min.s32 	%r733, %r729, %r732;
	st.shared.u32 	[%r14+128], %r733;
	ld.shared.u32 	%r734, [%r14+8192];
	ld.shared.u32 	%r735, [%r22+8332];
	ld.shared.u32 	%r736, [%r25+8960];
	add.s32 	%r737, %r736, %r735;
	min.s32 	%r738, %r734, %r737;
	st.shared.u32 	[%r14+8192], %r738;
	ld.shared.u32 	%r739, [%r14+8320];
	ld.shared.u32 	%r740, [%r22+8332];
	ld.shared.u32 	%r741, [%r25+9088];
	add.s32 	%r742, %r741, %r740;
	min.s32 	%r743, %r739, %r742;
	st.shared.u32 	[%r14+8320], %r743;
	bar.sync 	0;
	ld.shared.u32 	%r744, [%r14];
	ld.shared.u32 	%r745, [%r22+144];
	ld.shared.u32 	%r746, [%r25+9216];
	add.s32 	%r747, %r746, %r745;
	min.s32 	%r748, %r744, %r747;
	st.shared.u32 	[%r14], %r748;
	ld.shared.u32 	%r749, [%r14+128];
	ld.shared.u32 	%r750, [%r22+144];
	ld.shared.u32 	%r751, [%r25+9344];
	add.s32 	%r752, %r751, %r750;
	min.s32 	%r753, %r749, %r752;
	st.shared.u32 	[%r14+128], %r753;
	ld.shared.u32 	%r754, [%r14+8192];
	ld.shared.u32 	%r755, [%r22+8336];
	ld.shared.u32 	%r756, [%r25+9216];
	add.s32 	%r757, %r756, %r755;
	min.s32 	%r758, %r754, %r757;
	st.shared.u32 	[%r14+8192], %r758;
	ld.shared.u32 	%r759, [%r14+8320];
	ld.shared.u32 	%r760, [%r22+8336];
	ld.shared.u32 	%r761, [%r25+9344];
	add.s32 	%r762, %r761, %r760;
	min.s32 	%r763, %r759, %r762;
	st.shared.u32 	[%r14+8320], %r763;
	bar.sync 	0;
	ld.shared.u32 	%r764, [%r14];
	ld.shared.u32 	%r765, [%r22+148];
	ld.shared.u32 	%r766, [%r25+9472];
	add.s32 	%r767, %r766, %r765;
	min.s32 	%r768, %r764, %r767;
	st.shared.u32 	[%r14], %r768;
	ld.shared.u32 	%r769, [%r14+128];
	ld.shared.u32 	%r770, [%r22+148];
	ld.shared.u32 	%r771, [%r25+9600];
	add.s32 	%r772, %r771, %r770;
	min.s32 	%r773, %r769, %r772;
	st.shared.u32 	[%r14+128], %r773;
	ld.shared.u32 	%r774, [%r14+8192];
	ld.shared.u32 	%r775, [%r22+8340];
	ld.shared.u32 	%r776, [%r25+9472];
	add.s32 	%r777, %r776, %r775;
	min.s32 	%r778, %r774, %r777;
	st.shared.u32 	[%r14+8192], %r778;
	ld.shared.u32 	%r779, [%r14+8320];
	ld.shared.u32 	%r780, [%r22+8340];
	ld.shared.u32 	%r781, [%r25+9600];
	add.s32 	%r782, %r781, %r780;
	min.s32 	%r783, %r779, %r782;
	st.shared.u32 	[%r14+8320], %r783;
	bar.sync 	0;
	ld.shared.u32 	%r784, [%r14];
	ld.shared.u32 	%r785, [%r22+152];
	ld.shared.u32 	%r786, [%r25+9728];
	add.s32 	%r787, %r786, %r785;
	min.s32 	%r788, %r784, %r787;
	st.shared.u32 	[%r14], %r788;
	ld.shared.u32 	%r789, [%r14+128];
	ld.shared.u32 	%r790, [%r22+152];
	ld.shared.u32 	%r791, [%r25+9856];
	add.s32 	%r792, %r791, %r790;
	min.s32 	%r793, %r789, %r792;
	st.shared.u32 	[%r14+128], %r793;
	ld.shared.u32 	%r794, [%r14+8192];
	ld.shared.u32 	%r795, [%r22+8344];
	ld.shared.u32 	%r796, [%r25+9728];
	add.s32 	%r797, %r796, %r795;
	min.s32 	%r798, %r794, %r797;
	st.shared.u32 	[%r14+8192], %r798;
	ld.shared.u32 	%r799, [%r14+8320];
	ld.shared.u32 	%r800, [%r22+8344];
	ld.shared.u32 	%r801, [%r25+9856];
	add.s32 	%r802, %r801, %r800;
	min.s32 	%r803, %r799, %r802;
	st.shared.u32 	[%r14+8320], %r803;
	bar.sync 	0;
	ld.shared.u32 	%r804, [%r14];
	ld.shared.u32 	%r805, [%r22+156];
	ld.shared.u32 	%r806, [%r25+9984];
	add.s32 	%r807, %r806, %r805;
	min.s32 	%r808, %r804, %r807;
	st.shared.u32 	[%r14], %r808;
	ld.shared.u32 	%r809, [%r14+128];
	ld.shared.u32 	%r810, [%r22+156];
	ld.shared.u32 	%r811, [%r25+10112];
	add.s32 	%r812, %r811, %r810;
	min.s32 	%r813, %r809, %r812;
	st.shared.u32 	[%r14+128], %r813;
	ld.shared.u32 	%r814, [%r14+8192];
	ld.shared.u32 	%r815, [%r22+8348];
	ld.shared.u32 	%r816, [%r25+9984];
	add.s32 	%r817, %r816, %r815;
	min.s32 	%r818, %r814, %r817;
	st.shared.u32 	[%r14+8192], %r818;
	ld.shared.u32 	%r819, [%r14+8320];
	ld.shared.u32 	%r820, [%r22+8348];
	ld.shared.u32 	%r821, [%r25+10112];
	add.s32 	%r822, %r821, %r820;
	min.s32 	%r823, %r819, %r822;
	st.shared.u32 	[%r14+8320], %r823;
	bar.sync 	0;
	ld.shared.u32 	%r824, [%r14];
	ld.shared.u32 	%r825, [%r22+160];
	ld.shared.u32 	%r826, [%r25+10240];
	add.s32 	%r827, %r826, %r825;
	min.s32 	%r828, %r824, %r827;
	st.shared.u32 	[%r14], %r828;
	ld.shared.u32 	%r829, [%r14+128];
	ld.shared.u32 	%r830, [%r22+160];
	ld.shared.u32 	%r831, [%r25+10368];
	add.s32 	%r832, %r831, %r830;
	min.s32 	%r833, %r829, %r832;
	st.shared.u32 	[%r14+128], %r833;
	ld.shared.u32 	%r834, [%r14+8192];
	ld.shared.u32 	%r835, [%r22+8352];
	ld.shared.u32 	%r836, [%r25+10240];
	add.s32 	%r837, %r836, %r835;
	min.s32 	%r838, %r834, %r837;
	st.shared.u32 	[%r14+8192], %r838;
	ld.shared.u32 	%r839, [%r14+8320];
	ld.shared.u32 	%r840, [%r22+8352];
	ld.shared.u32 	%r841, [%r25+10368];
	add.s32 	%r842, %r841, %r840;
	min.s32 	%r843, %r839, %r842;
	st.shared.u32 	[%r14+8320], %r843;
	bar.sync 	0;
	ld.shared.u32 	%r844, [%r14];
	ld.shared.u32 	%r845, [%r22+164];
	ld.shared.u32 	%r846, [%r25+10496];
	add.s32 	%r847, %r846, %r845;
	min.s32 	%r848, %r844, %r847;
	st.shared.u32 	[%r14], %r848;
	ld.shared.u32 	%r849, [%r14+128];
	ld.shared.u32 	%r850, [%r22+164];
	ld.shared.u32 	%r851, [%r25+10624];
	add.s32 	%r852, %r851, %r850;
	min.s32 	%r853, %r849, %r852;
	st.shared.u32 	[%r14+128], %r853;
	ld.shared.u32 	%r854, [%r14+8192];
	ld.shared.u32 	%r855, [%r22+8356];
	ld.shared.u32 	%r856, [%r25+10496];
	add.s32 	%r857, %r856, %r855;
	min.s32 	%r858, %r854, %r857;
	st.shared.u32 	[%r14+8192], %r858;
	ld.shared.u32 	%r859, [%r14+8320];
	ld.shared.u32 	%r860, [%r22+8356];
	ld.shared.u32 	%r861, [%r25+10624];
	add.s32 	%r862, %r861, %r860;
	min.s32 	%r863, %r859, %r862;
	st.shared.u32 	[%r14+8320], %r863;
	bar.sync 	0;
	ld.shared.u32 	%r864, [%r14];
	ld.shared.u32 	%r865, [%r22+168];
	ld.shared.u32 	%r866, [%r25+10752];
	add.s32 	%r867, %r866, %r865;
	min.s32 	%r868, %r864, %r867;
	st.shared.u32 	[%r14], %r868;
	ld.shared.u32 	%r869, [%r14+128];
	ld.shared.u32 	%r870, [%r22+168];
	ld.shared.u32 	%r871, [%r25+10880];
	add.s32 	%r872, %r871, %r870;
	min.s32 	%r873, %r869, %r872;
	st.shared.u32 	[%r14+128], %r873;
	ld.shared.u32 	%r874, [%r14+8192];
	ld.shared.u32 	%r875, [%r22+8360];
	ld.shared.u32 	%r876, [%r25+10752];
	add.s32 	%r877, %r876, %r875;
	min.s32 	%r878, %r874, %r877;
	st.shared.u32 	[%r14+8192], %r878;
	ld.shared.u32 	%r879, [%r14+8320];
	ld.shared.u32 	%r880, [%r22+8360];
	ld.shared.u32 	%r881, [%r25+10880];
	add.s32 	%r882, %r881, %r880;
	min.s32 	%r883, %r879, %r882;
	st.shared.u32 	[%r14+8320], %r883;
	bar.sync 	0;
	ld.shared.u32 	%r884, [%r14];
	ld.shared.u32 	%r885, [%r22+172];
	ld.shared.u32 	%r886, [%r25+11008];
	add.s32 	%r887, %r886, %r885;
	min.s32 	%r888, %r884, %r887;
	st.shared.u32 	[%r14], %r888;
	ld.shared.u32 	%r889, [%r14+128];
	ld.shared.u32 	%r890, [%r22+172];
	ld.shared.u32 	%r891, [%r25+11136];
	add.s32 	%r892, %r891, %r890;
	min.s32 	%r893, %r889, %r892;
	st.shared.u32 	[%r14+128], %r893;
	ld.shared.u32 	%r894, [%r14+8192];
	ld.shared.u32 	%r895, [%r22+8364];
	ld.shared.u32 	%r896, [%r25+11008];
	add.s32 	%r897, %r896, %r895;
	min.s32 	%r898, %r894, %r897;
	st.shared.u32 	[%r14+8192], %r898;
	ld.shared.u32 	%r899, [%r14+8320];
	ld.shared.u32 	%r900, [%r22+8364];
	ld.shared.u32 	%r901, [%r25+11136];
	add.s32 	%r902, %r901, %r900;
	min.s32 	%r903, %r899, %r902;
	st.shared.u32 	[%r14+8320], %r903;
	bar.sync 	0;
	ld.shared.u32 	%r904, [%r14];
	ld.shared.u32 	%r905, [%r22+176];
	ld.shared.u32 	%r906, [%r25+11264];
	add.s32 	%r907, %r906, %r905;
	min.s32 	%r908, %r904, %r907;
	st.shared.u32 	[%r14], %r908;
	ld.shared.u32 	%r909, [%r14+128];
	ld.shared.u32 	%r910, [%r22+176];
	ld.shared.u32 	%r911, [%r25+11392];
	add.s32 	%r912, %r911, %r910;
	min.s32 	%r913, %r909, %r912;
	st.shared.u32 	[%r14+128], %r913;
	ld.shared.u32 	%r914, [%r14+8192];
	ld.shared.u32 	%r915, [%r22+8368];
	ld.shared.u32 	%r916, [%r25+11264];
	add.s32 	%r917, %r916, %r915;
	min.s32 	%r918, %r914, %r917;
	st.shared.u32 	[%r14+8192], %r918;
	ld.shared.u32 	%r919, [%r14+8320];
	ld.shared.u32 	%r920, [%r22+8368];
	ld.shared.u32 	%r921, [%r25+11392];
	add.s32 	%r922, %r921, %r920;
	min.s32 	%r923, %r919, %r922;
	st.shared.u32 	[%r14+8320], %r923;
	bar.sync 	0;
	ld.shared.u32 	%r924, [%r14];
	ld.shared.u32 	%r925, [%r22+180];
	ld.shared.u32 	%r926, [%r25+11520];
	add.s32 	%r927, %r926, %r925;
	min.s32 	%r928, %r924, %r927;
	st.shared.u32 	[%r14], %r928;
	ld.shared.u32 	%r929, [%r14+128];
	ld.shared.u32 	%r930, [%r22+180];
	ld.shared.u32 	%r931, [%r25+11648];
	add.s32 	%r932, %r931, %r930;
	min.s32 	%r933, %r929, %r932;
	st.shared.u32 	[%r14+128], %r933;
	ld.shared.u32 	%r934, [%r14+8192];
	ld.shared.u32 	%r935, [%r22+8372];
	ld.shared.u32 	%r936, [%r25+11520];
	add.s32 	%r937, %r936, %r935;
	min.s32 	%r938, %r934, %r937;
	st.shared.u32 	[%r14+8192], %r938;
	ld.shared.u32 	%r939, [%r14+8320];
	ld.shared.u32 	%r940, [%r22+8372];
	ld.shared.u32 	%r941, [%r25+11648];
	add.s32 	%r942, %r941, %r940;
	min.s32 	%r943, %r939, %r942;
	st.shared.u32 	[%r14+8320], %r943;
	bar.sync 	0;
	ld.shared.u32 	%r944, [%r14];
	ld.shared.u32 	%r945, [%r22+184];
	ld.shared.u32 	%r946, [%r25+11776];
	add.s32 	%r947, %r946, %r945;
	min.s32 	%r948, %r944, %r947;
	st.shared.u32 	[%r14], %r948;
	ld.shared.u32 	%r949, [%r14+128];
	ld.shared.u32 	%r950, [%r22+184];
	ld.shared.u32 	%r951, [%r25+11904];
	add.s32 	%r952, %r951, %r950;
	min.s32 	%r953, %r949, %r952;
	st.shared.u32 	[%r14+128], %r953;
	ld.shared.u32 	%r954, [%r14+8192];
	ld.shared.u32 	%r955, [%r22+8376];
	ld.shared.u32 	%r956, [%r25+11776];
	add.s32 	%r957, %r956, %r955;
	min.s32 	%r958, %r954, %r957;
	st.shared.u32 	[%r14+8192], %r958;
	ld.shared.u32 	%r959, [%r14+8320];
	ld.shared.u32 	%r960, [%r22+8376];
	ld.shared.u32 	%r961, [%r25+11904];
	add.s32 	%r962, %r961, %r960;
	min.s32 	%r963, %r959, %r962;
	st.shared.u32 	[%r14+8320], %r963;
	bar.sync 	0;
	ld.shared.u32 	%r964, [%r14];
	ld.shared.u32 	%r965, [%r22+188];
	ld.shared.u32 	%r966, [%r25+12032];
	add.s32 	%r967, %r966, %r965;
	min.s32 	%r968, %r964, %r967;
	st.shared.u32 	[%r14], %r968;
	ld.shared.u32 	%r969, [%r14+128];
	ld.shared.u32 	%r970, [%r22+188];
	ld.shared.u32 	%r971, [%r25+12160];
	add.s32 	%r972, %r971, %r970;
	min.s32 	%r973, %r969, %r972;
	st.shared.u32 	[%r14+128], %r973;
	ld.shared.u32 	%r974, [%r14+8192];
	ld.shared.u32 	%r975, [%r22+8380];
	ld.shared.u32 	%r976, [%r25+12032];
	add.s32 	%r977, %r976, %r975;
	min.s32 	%r978, %r974, %r977;
	st.shared.u32 	[%r14+8192], %r978;
	ld.shared.u32 	%r979, [%r14+8320];
	ld.shared.u32 	%r980, [%r22+8380];
	ld.shared.u32 	%r981, [%r25+12160];
	add.s32 	%r982, %r981, %r980;
	min.s32 	%r983, %r979, %r982;
	st.shared.u32 	[%r14+8320], %r983;
	bar.sync 	0;
	ld.shared.u32 	%r984, [%r14];
	ld.shared.u32 	%r985, [%r22+192];
	ld.shared.u32 	%r986, [%r25+12288];
	add.s32 	%r987, %r986, %r985;
	min.s32 	%r988, %r984, %r987;
	st.shared.u32 	[%r14], %r988;
	ld.shared.u32 	%r989, [%r14+128];
	ld.shared.u32 	%r990, [%r22+192];
	ld.shared.u32 	%r991, [%r25+12416];
	add.s32 	%r992, %r991, %r990;
	min.s32 	%r993, %r989, %r992;
	st.shared.u32 	[%r14+128], %r993;
	ld.shared.u32 	%r994, [%r14+8192];
	ld.shared.u32 	%r995, [%r22+8384];
	ld.shared.u32 	%r996, [%r25+12288];
	add.s32 	%r997, %r996, %r995;
	min.s32 	%r998, %r994, %r997;
	st.shared.u32 	[%r14+8192], %r998;
	ld.shared.u32 	%r999, [%r14+8320];
	ld.shared.u32 	%r1000, [%r22+8384];
	ld.shared.u32 	%r1001, [%r25+12416];
	add.s32 	%r1002, %r1001, %r1000;
	min.s32 	%r1003, %r999, %r1002;
	st.shared.u32 	[%r14+8320], %r1003;
	bar.sync 	0;
	ld.shared.u32 	%r1004, [%r14];
	ld.shared.u32 	%r1005, [%r22+196];
	ld.shared.u32 	%r1006, [%r25+12544];
	add.s32 	%r1007, %r1006, %r1005;
	min.s32 	%r1008, %r1004, %r1007;
	st.shared.u32 	[%r14], %r1008;
	ld.shared.u32 	%r1009, [%r14+128];
	ld.shared.u32 	%r1010, [%r22+196];
	ld.shared.u32 	%r1011, [%r25+12672];
	add.s32 	%r1012, %r1011, %r1010;
	min.s32 	%r1013, %r1009, %r1012;
	st.shared.u32 	[%r14+128], %r1013;
	ld.shared.u32 	%r1014, [%r14+8192];
	ld.shared.u32 	%r1015, [%r22+8388];
	ld.shared.u32 	%r1016, [%r25+12544];
	add.s32 	%r1017, %r1016, %r1015;
	min.s32 	%r1018, %r1014, %r1017;
	st.shared.u32 	[%r14+8192], %r1018;
	ld.shared.u32 	%r1019, [%r14+8320];
	ld.shared.u32 	%r1020, [%r22+8388];
	ld.shared.u32 	%r1021, [%r25+12672];
	add.s32 	%r1022, %r1021, %r1020;
	min.s32 	%r1023, %r1019, %r1022;
	st.shared.u32 	[%r14+8320], %r1023;
	bar.sync 	0;
	ld.shared.u32 	%r1024, [%r14];
	ld.shared.u32 	%r1025, [%r22+200];
	ld.shared.u32 	%r1026, [%r25+12800];
	add.s32 	%r1027, %r1026, %r1025;
	min.s32 	%r1028, %r1024, %r1027;
	st.shared.u32 	[%r14], %r1028;
	ld.shared.u32 	%r1029, [%r14+128];
	ld.shared.u32 	%r1030, [%r22+200];
	ld.shared.u32 	%r1031, [%r25+12928];
	add.s32 	%r1032, %r1031, %r1030;
	min.s32 	%r1033, %r1029, %r1032;
	st.shared.u32 	[%r14+128], %r1033;
	ld.shared.u32 	%r1034, [%r14+8192];
	ld.shared.u32 	%r1035, [%r22+8392];
	ld.shared.u32 	%r1036, [%r25+12800];
	add.s32 	%r1037, %r1036, %r1035;
	min.s32 	%r1038, %r1034, %r1037;
	st.shared.u32 	[%r14+8192], %r1038;
	ld.shared.u32 	%r1039, [%r14+8320];
	ld.shared.u32 	%r1040, [%r22+8392];
	ld.shared.u32 	%r1041, [%r25+12928];
	add.s32 	%r1042, %r1041, %r1040;
	min.s32 	%r1043, %r1039, %r1042;
	st.shared.u32 	[%r14+8320], %r1043;
	bar.sync 	0;
	ld.shared.u32 	%r1044, [%r14];
	ld.shared.u32 	%r1045, [%r22+204];
	ld.shared.u32 	%r1046, [%r25+13056];
	add.s32 	%r1047, %r1046, %r1045;
	min.s32 	%r1048, %r1044, %r1047;
	st.shared.u32 	[%r14], %r1048;
	ld.shared.u32 	%r1049, [%r14+128];
	ld.shared.u32 	%r1050, [%r22+204];
	ld.shared.u32 	%r1051, [%r25+13184];
	add.s32 	%r1052, %r1051, %r1050;
	min.s32 	%r1053, %r1049, %r1052;
	st.shared.u32 	[%r14+128], %r1053;
	ld.shared.u32 	%r1054, [%r14+8192];
	ld.shared.u32 	%r1055, [%r22+8396];
	ld.shared.u32 	%r1056, [%r25+13056];
	add.s32 	%r1057, %r1056, %r1055;
	min.s32 	%r1058, %r1054, %r1057;
	st.shared.u32 	[%r14+8192], %r1058;
	ld.shared.u32 	%r1059, [%r14+8320];
	ld.shared.u32 	%r1060, [%r22+8396];
	ld.shared.u32 	%r1061, [%r25+13184];
	add.s32 	%r1062, %r1061, %r1060;
	min.s32 	%r1063, %r1059, %r1062;
	st.shared.u32 	[%r14+8320], %r1063;
	bar.sync 	0;
	ld.shared.u32 	%r1064, [%r14];
	ld.shared.u32 	%r1065, [%r22+208];
	ld.shared.u32 	%r1066, [%r25+13312];
	add.s32 	%r1067, %r1066, %r1065;
	min.s32 	%r1068, %r1064, %r1067;
	st.shared.u32 	[%r14], %r1068;
	ld.shared.u32 	%r1069, [%r14+128];
	ld.shared.u32 	%r1070, [%r22+208];
	ld.shared.u32 	%r1071, [%r25+13440];
	add.s32 	%r1072, %r1071, %r1070;
	min.s32 	%r1073, %r1069, %r1072;
	st.shared.u32 	[%r14+128], %r1073;
	ld.shared.u32 	%r1074, [%r14+8192];
	ld.shared.u32 	%r1075, [%r22+8400];
	ld.shared.u32 	%r1076, [%r25+13312];
	add.s32 	%r1077, %r1076, %r1075;
	min.s32 	%r1078, %r1074, %r1077;
	st.shared.u32 	[%r14+8192], %r1078;
	ld.shared.u32 	%r1079, [%r14+8320];
	ld.shared.u32 	%r1080, [%r22+8400];
	ld.shared.u32 	%r1081, [%r25+13440];
	add.s32 	%r1082, %r1081, %r1080;
	min.s32 	%r1083, %r1079, %r1082;
	st.shared.u32 	[%r14+8320], %r1083;
	bar.sync 	0;
	ld.shared.u32 	%r1084, [%r14];
	ld.shared.u32 	%r1085, [%r22+212];
	ld.shared.u32 	%r1086, [%r25+13568];
	add.s32 	%r1087, %r1086, %r1085;
	min.s32 	%r1088, %r1084, %r1087;
	st.shared.u32 	[%r14], %r1088;
	ld.shared.u32 	%r1089, [%r14+128];
	ld.shared.u32 	%r1090, [%r22+212];
	ld.shared.u32 	%r1091, [%r25+13696];
	add.s32 	%r1092, %r1091, %r1090;
	min.s32 	%r1093, %r1089, %r1092;
	st.shared.u32 	[%r14+128], %r1093;
	ld.shared.u32 	%r1094, [%r14+8192];
	ld.shared.u32 	%r1095, [%r22+8404];
	ld.shared.u32 	%r1096, [%r25+13568];
	add.s32 	%r1097, %r1096, %r1095;
	min.s32 	%r1098, %r1094, %r1097;
	st.shared.u32 	[%r14+8192], %r1098;
	ld.shared.u32 	%r1099, [%r14+8320];
	ld.shared.u32 	%r1100, [%r22+8404];
	ld.shared.u32 	%r1101, [%r25+13696];
	add.s32 	%r1102, %r1101, %r1100;
	min.s32 	%r1103, %r1099, %r1102;
	st.shared.u32 	[%r14+8320], %r1103;
	bar.sync 	0;
	ld.shared.u32 	%r1104, [%r14];
	ld.shared.u32 	%r1105, [%r22+216];
	ld.shared.u32 	%r1106, [%r25+13824];
	add.s32 	%r1107, %r1106, %r1105;
	min.s32 	%r1108, %r1104, %r1107;
	st.shared.u32 	[%r14], %r1108;
	ld.shared.u32 	%r1109, [%r14+128];
	ld.shared.u32 	%r1110, [%r22+216];
	ld.shared.u32 	%r1111, [%r25+13952];
	add.s32 	%r1112, %r1111, %r1110;
	min.s32 	%r1113, %r1109, %r1112;
	st.shared.u32 	[%r14+128], %r1113;
	ld.shared.u32 	%r1114, [%r14+8192];
	ld.shared.u32 	%r1115, [%r22+8408];
	ld.shared.u32 	%r1116, [%r25+13824];
	add.s32 	%r1117, %r1116, %r1115;
	min.s32 	%r1118, %r1114, %r1117;
	st.shared.u32 	[%r14+8192], %r1118;
	ld.shared.u32 	%r1119, [%r14+8320];
	ld.shared.u32 	%r1120, [%r22+8408];
	ld.shared.u32 	%r1121, [%r25+13952];
	add.s32 	%r1122, %r1121, %r1120;
	min.s32 	%r1123, %r1119, %r1122;
	st.shared.u32 	[%r14+8320], %r1123;
	bar.sync 	0;
	ld.shared.u32 	%r1124, [%r14];
	ld.shared.u32 	%r1125, [%r22+220];
	ld.shared.u32 	%r1126, [%r25+14080];
	add.s32 	%r1127, %r1126, %r1125;
	min.s32 	%r1128, %r1124, %r1127;
	st.shared.u32 	[%r14], %r1128;
	ld.shared.u32 	%r1129, [%r14+128];
	ld.shared.u32 	%r1130, [%r22+220];
	ld.shared.u32 	%r1131, [%r25+14208];
	add.s32 	%r1132, %r1131, %r1130;
	min.s32 	%r1133, %r1129, %r1132;
	st.shared.u32 	[%r14+128], %r1133;
	ld.shared.u32 	%r1134, [%r14+8192];
	ld.shared.u32 	%r1135, [%r22+8412];
	ld.shared.u32 	%r1136, [%r25+14080];
	add.s32 	%r1137, %r1136, %r1135;
	min.s32 	%r1138, %r1134, %r1137;
	st.shared.u32 	[%r14+8192], %r1138;
	ld.shared.u32 	%r1139, [%r14+8320];
	ld.shared.u32 	%r1140, [%r22+8412];
	ld.shared.u32 	%r1141, [%r25+14208];
	add.s32 	%r1142, %r1141, %r1140;
	min.s32 	%r1143, %r1139, %r1142;
	st.shared.u32 	[%r14+8320], %r1143;
	bar.sync 	0;
	ld.shared.u32 	%r1144, [%r14];
	ld.shared.u32 	%r1145, [%r22+224];
	ld.shared.u32 	%r1146, [%r25+14336];
	add.s32 	%r1147, %r1146, %r1145;
	min.s32 	%r1148, %r1144, %r1147;
	st.shared.u32 	[%r14], %r1148;
	ld.shared.u32 	%r1149, [%r14+128];
	ld.shared.u32 	%r1150, [%r22+224];
	ld.shared.u32 	%r1151, [%r25+14464];
	add.s32 	%r1152, %r1151, %r1150;
	min.s32 	%r1153, %r1149, %r1152;
	st.shared.u32 	[%r14+128], %r1153;
	ld.shared.u32 	%r1154, [%r14+8192];
	ld.shared.u32 	%r1155, [%r22+8416];
	ld.shared.u32 	%r1156, [%r25+14336];
	add.s32 	%r1157, %r1156, %r1155;
	min.s32 	%r1158, %r1154, %r1157;
	st.shared.u32 	[%r14+8192], %r1158;
	ld.shared.u32 	%r1159, [%r14+8320];
	ld.shared.u32 	%r1160, [%r22+8416];
	ld.shared.u32 	%r1161, [%r25+14464];
	add.s32 	%r1162, %r1161, %r1160;
	min.s32 	%r1163, %r1159, %r1162;
	st.shared.u32 	[%r14+8320], %r1163;
	bar.sync 	0;
	ld.shared.u32 	%r1164, [%r14];
	ld.shared.u32 	%r1165, [%r22+228];
	ld.shared.u32 	%r1166, [%r25+14592];
	add.s32 	%r1167, %r1166, %r1165;
	min.s32 	%r1168, %r1164, %r1167;
	st.shared.u32 	[%r14], %r1168;
	ld.shared.u32 	%r1169, [%r14+128];
	ld.shared.u32 	%r1170, [%r22+228];
	ld.shared.u32 	%r1171, [%r25+14720];
	add.s32 	%r1172, %r1171, %r1170;
	min.s32 	%r1173, %r1169, %r1172;
	st.shared.u32 	[%r14+128], %r1173;
	ld.shared.u32 	%r1174, [%r14+8192];
	ld.shared.u32 	%r1175, [%r22+8420];
	ld.shared.u32 	%r1176, [%r25+14592];
	add.s32 	%r1177, %r1176, %r1175;
	min.s32 	%r1178, %r1174, %r1177;
	st.shared.u32 	[%r14+8192], %r1178;
	ld.shared.u32 	%r1179, [%r14+8320];
	ld.shared.u32 	%r1180, [%r22+8420];
	ld.shared.u32 	%r1181, [%r25+14720];
	add.s32 	%r1182, %r1181, %r1180;
	min.s32 	%r1183, %r1179, %r1182;
	st.shared.u32 	[%r14+8320], %r1183;
	bar.sync 	0;
	ld.shared.u32 	%r1184, [%r14];
	ld.shared.u32 	%r1185, [%r22+232];
	ld.shared.u32 	%r1186, [%r25+14848];
	add.s32 	%r1187, %r1186, %r1185;
	min.s32 	%r1188, %r1184, %r1187;
	st.shared.u32 	[%r14], %r1188;
	ld.shared.u32 	%r1189, [%r14+128];
	ld.shared.u32 	%r1190, [%r22+232];
	ld.shared.u32 	%r1191, [%r25+14976];
	add.s32 	%r1192, %r1191, %r1190;
	min.s32 	%r1193, %r1189, %r1192;
	st.shared.u32 	[%r14+128], %r1193;
	ld.shared.u32 	%r1194, [%r14+8192];
	ld.shared.u32 	%r1195, [%r22+8424];
	ld.shared.u32 	%r1196, [%r25+14848];
	add.s32 	%r1197, %r1196, %r1195;
	min.s32 	%r1198, %r1194, %r1197;
	st.shared.u32 	[%r14+8192], %r1198;
	ld.shared.u32 	%r1199, [%r14+8320];
	ld.shared.u32 	%r1200, [%r22+8424];
	ld.shared.u32 	%r1201, [%r25+14976];
	add.s32 	%r1202, %r1201, %r1200;
	min.s32 	%r1203, %r1199, %r1202;
	st.shared.u32 	[%r14+8320], %r1203;
	bar.sync 	0;
	ld.shared.u32 	%r1204, [%r14];
	ld.shared.u32 	%r1205, [%r22+236];
	ld.shared.u32 	%r1206, [%r25+15104];
	add.s32 	%r1207, %r1206, %r1205;
	min.s32 	%r1208, %r1204, %r1207;
	st.shared.u32 	[%r14], %r1208;
	ld.shared.u32 	%r1209, [%r14+128];
	ld.shared.u32 	%r1210, [%r22+236];
	ld.shared.u32 	%r1211, [%r25+15232];
	add.s32 	%r1212, %r1211, %r1210;
	min.s32 	%r1213, %r1209, %r1212;
	st.shared.u32 	[%r14+128], %r1213;
	ld.shared.u32 	%r1214, [%r14+8192];
	ld.shared.u32 	%r1215, [%r22+8428];
	ld.shared.u32 	%r1216, [%r25+15104];
	add.s32 	%r1217, %r1216, %r1215;
	min.s32 	%r1218, %r1214, %r1217;
	st.shared.u32 	[%r14+8192], %r1218;
	ld.shared.u32 	%r1219, [%r14+8320];
	ld.shared.u32 	%r1220, [%r22+8428];
	ld.shared.u32 	%r1221, [%r25+15232];
	add.s32 	%r1222, %r1221, %r1220;
	min.s32 	%r1223, %r1219, %r1222;
	st.shared.u32 	[%r14+8320], %r1223;
	bar.sync 	0;
	ld.shared.u32 	%r1224, [%r14];
	ld.shared.u32 	%r1225, [%r22+240];
	ld.shared.u32 	%r1226, [%r25+15360];
	add.s32 	%r1227, %r1226, %r1225;
	min.s32 	%r1228, %r1224, %r1227;
	st.shared.u32 	[%r14], %r1228;
	ld.shared.u32 	%r1229, [%r14+128];
	ld.shared.u32 	%r1230, [%r22+240];
	ld.shared.u32 	%r1231, [%r25+15488];
	add.s32 	%r1232, %r1231, %r1230;
	min.s32 	%r1233, %r1229, %r1232;
	st.shared.u32 	[%r14+128], %r1233;
	ld.shared.u32 	%r1234, [%r14+8192];
	ld.shared.u32 	%r1235, [%r22+8432];
	ld.shared.u32 	%r1236, [%r25+15360];
	add.s32 	%r1237, %r1236, %r1235;
	min.s32 	%r1238, %r1234, %r1237;
	st.shared.u32 	[%r14+8192], %r1238;
	ld.shared.u32 	%r1239, [%r14+8320];
	ld.shared.u32 	%r1240, [%r22+8432];
	ld.shared.u32 	%r1241, [%r25+15488];
	add.s32 	%r1242, %r1241, %r1240;
	min.s32 	%r1243, %r1239, %r1242;
	st.shared.u32 	[%r14+8320], %r1243;
	bar.sync 	0;
	ld.shared.u32 	%r1244, [%r14];
	ld.shared.u32 	%r1245, [%r22+244];
	ld.shared.u32 	%r1246, [%r25+15616];
	add.s32 	%r1247, %r1246, %r1245;
	min.s32 	%r1248, %r1244, %r1247;
	st.shared.u32 	[%r14], %r1248;
	ld.shared.u32 	%r1249, [%r14+128];
	ld.shared.u32 	%r1250, [%r22+244];
	ld.shared.u32 	%r1251, [%r25+15744];
	add.s32 	%r1252, %r1251, %r1250;
	min.s32 	%r1253, %r1249, %r1252;
	st.shared.u32 	[%r14+128], %r1253;
	ld.shared.u32 	%r1254, [%r14+8192];
	ld.shared.u32 	%r1255, [%r22+8436];
	ld.shared.u32 	%r1256, [%r25+15616];
	add.s32 	%r1257, %r1256, %r1255;
	min.s32 	%r1258, %r1254, %r1257;
	st.shared.u32 	[%r14+8192], %r1258;
	ld.shared.u32 	%r1259, [%r14+8320];
	ld.shared.u32 	%r1260, [%r22+8436];
	ld.shared.u32 	%r1261, [%r25+15744];
	add.s32 	%r1262, %r1261, %r1260;
	min.s32 	%r1263, %r1259, %r1262;
	st.shared.u32 	[%r14+8320], %r1263;
	bar.sync 	0;
	ld.shared.u32 	%r1264, [%r14];
	ld.shared.u32 	%r1265, [%r22+248];
	ld.shared.u32 	%r1266, [%r25+15872];
	add.s32 	%r1267, %r1266, %r1265;
	min.s32 	%r1268, %r1264, %r1267;
	st.shared.u32 	[%r14], %r1268;
	ld.shared.u32 	%r1269, [%r14+128];
	ld.shared.u32 	%r1270, [%r22+248];
	ld.shared.u32 	%r1271, [%r25+16000];
	add.s32 	%r1272, %r1271, %r1270;
	min.s32 	%r1273, %r1269, %r1272;
	st.shared.u32 	[%r14+128], %r1273;
	ld.shared.u32 	%r1274, [%r14+8192];
	ld.shared.u32 	%r1275, [%r22+8440];
	ld.shared.u32 	%r1276, [%r25+15872];
	add.s32 	%r1277, %r1276, %r1275;
	min.s32 	%r1278, %r1274, %r1277;
	st.shared.u32 	[%r14+8192], %r1278;
	ld.shared.u32 	%r1279, [%r14+8320];
	ld.shared.u32 	%r1280, [%r22+8440];
	ld.shared.u32 	%r1281, [%r25+16000];
	add.s32 	%r1282, %r1281, %r1280;
	min.s32 	%r1283, %r1279, %r1282;
	st.shared.u32 	[%r14+8320], %r1283;
	bar.sync 	0;
	ld.shared.u32 	%r1284, [%r14];
	ld.shared.u32 	%r1285, [%r22+252];
	ld.shared.u32 	%r1286, [%r25+16128];
	add.s32 	%r1287, %r1286, %r1285;
	min.s32 	%r1288, %r1284, %r1287;
	st.shared.u32 	[%r14], %r1288;
	ld.shared.u32 	%r1289, [%r14+128];
	ld.shared.u32 	%r1290, [%r22+252];
	ld.shared.u32 	%r1291, [%r25+16256];
	add.s32 	%r1292, %r1291, %r1290;
	min.s32 	%r1293, %r1289, %r1292;
	st.shared.u32 	[%r14+128], %r1293;
	ld.shared.u32 	%r1294, [%r14+8192];
	ld.shared.u32 	%r1295, [%r22+8444];
	ld.shared.u32 	%r1296, [%r25+16128];
	add.s32 	%r1297, %r1296, %r1295;
	min.s32 	%r1298, %r1294, %r1297;
	st.shared.u32 	[%r14+8192], %r1298;
	ld.shared.u32 	%r1299, [%r14+8320];
	ld.shared.u32 	%r1300, [%r22+8444];
	ld.shared.u32 	%r1301, [%r25+16256];
	add.s32 	%r1302, %r1301, %r1300;
	min.s32 	%r1303, %r1299, %r1302;
	st.shared.u32 	[%r14+8320], %r1303;
	st.global.u32 	[%rd4], %r1288;
	st.global.u32 	[%rd4+128], %r1293;
	st.global.u32 	[%rd6], %r1298;
	st.global.u32 	[%rd6+128], %r1303;
	ret;

}
	// .globl	_Z6phase2Pii
.visible .entry _Z6phase2Pii(
	.param .u64 .ptr .align 1 _Z6phase2Pii_param_0,
	.param .u32 _Z6phase2Pii_param_1
)
{
	.reg .pred 	%p<3>;
	.reg .b32 	%r<811>;
	.reg .b64 	%rd<11>;
	// demoted variable
	.shared .align 4 .b8 _ZZ6phase2PiiE11dist_shared[32768];
	ld.param.u64 	%rd1, [_Z6phase2Pii_param_0];
	ld.param.u32 	%r1, [_Z6phase2Pii_param_1];
	cvta.to.global.u64 	%rd2, %rd1;
	mov.u32 	%r2, %ctaid.x;
	mov.u32 	%r3, %ctaid.y;
	setp.ge.u32 	%p1, %r3, %r1;
	selp.u32 	%r4, 1, 0, %p1;
	add.s32 	%r5, %r3, %r4;
	mov.u32 	%r6, %tid.y;
	mov.u32 	%r7, %tid.x;
	setp.eq.s32 	%p2, %r2, 0;
	selp.b32 	%r8, %r1, %r5, %p2;
	shl.b32 	%r9, %r8, 6;
	add.s32 	%r10, %r9, %r6;
	selp.b32 	%r11, %r5, %r1, %p2;
	shl.b32 	%r12, %r11, 6;
	add.s32 	%r13, %r12, %r7;
	shl.b32 	%r14, %r1, 6;
	add.s32 	%r15, %r14, %r6;
	add.s32 	%r16, %r14, %r7;
	ld.const.u32 	%r17, [nV_d];
	mad.lo.s32 	%r18, %r17, %r10, %r13;
	mul.wide.s32 	%rd3, %r18, 4;
	add.s64 	%rd4, %rd2, %rd3;
	ld.global.u32 	%r19, [%rd4];
	shl.b32 	%r20, %r6, 6;
	add.s32 	%r21, %r20, %r7;
	shl.b32 	%r22, %r21, 2;
	mov.u32 	%r23, _ZZ6phase2PiiE11dist_shared;
	add.s32 	%r24, %r23, %r22;
	st.shared.u32 	[%r24], %r19;
	ld.global.u32 	%r25, [%rd4+128];
	st.shared.u32 	[%r24+128], %r25;
	shl.b32 	%r26, %r17, 5;
	add.s32 	%r27, %r18, %r26;
	mul.wide.s32 	%rd5, %r27, 4;
	add.s64 	%rd6, %rd2, %rd5;
	ld.global.u32 	%r28, [%rd6];
	st.shared.u32 	[%r24+8192], %r28;
	ld.global.u32 	%r29, [%rd6+128];
	st.shared.u32 	[%r24+8320], %r29;
	mad.lo.s32 	%r30, %r17, %r15, %r16;
	mul.wide.s32 	%rd7, %r30, 4;
	add.s64 	%rd8, %rd2, %rd7;
	ld.global.u32 	%r31, [%rd8];
	st.shared.u32 	[%r24+16384], %r31;
	ld.global.u32 	%r32, [%rd8+128];
	st.shared.u32 	[%r24+16512], %r32;
	add.s32 	%r33, %r30, %r26;
	mul.wide.s32 	%rd9, %r33, 4;
	add.s64 	%rd10, %rd2, %rd9;
	ld.global.u32 	%r34, [%rd10];
	st.shared.u32 	[%r24+24576], %r34;
	ld.global.u32 	%r35, [%rd10+128];
	st.shared.u32 	[%r24+24704], %r35;
	bar.sync 	0;
	shl.b32 	%r36, %r2, 12;
	sub.s32 	%r37, %r20, %r36;
	or.b32  	%r38, %r36, %r7;
	shl.b32 	%r39, %r37, 2;
	add.s32 	%r40, %r23, %r39;
	ld.shared.u32 	%r41, [%r40+16384];
	shl.b32 	%r42, %r38, 2;
	add.s32 	%r43, %r23, %r42;
	ld.shared.u32 	%r44, [%r43];
	add.s32 	%r45, %r44, %r41;
	min.s32 	%r46, %r19, %r45;
	ld.shared.u32 	%r47, [%r43+128];
	add.s32 	%r48, %r47, %r41;
	min.s32 	%r49, %r25, %r48;
	ld.shared.u32 	%r50, [%r40+24576];
	add.s32 	%r51, %r44, %r50;
	min.s32 	%r52, %r28, %r51;
	add.s32 	%r53, %r47, %r50;
	min.s32 	%r54, %r29, %r53;
	ld.shared.u32 	%r55, [%r40+16388];
	ld.shared.u32 	%r56, [%r43+256];
	add.s32 	%r57, %r56, %r55;
	min.s32 	%r58, %r46, %r57;
	ld.shared.u32 	%r59, [%r43+384];
	add.s32 	%r60, %r59, %r55;
	min.s32 	%r61, %r49, %r60;
	ld.shared.u32 	%r62, [%r40+24580];
	add.s32 	%r63, %r56, %r62;
	min.s32 	%r64, %r52, %r63;
	add.s32 	%r65, %r59, %r62;
	min.s32 	%r66, %r54, %r65;
	ld.shared.u32 	%r67, [%r40+16392];
	ld.shared.u32 	%r68, [%r43+512];
	add.s32 	%r69, %r68, %r67;
	min.s32 	%r70, %r58, %r69;
	ld.shared.u32 	%r71, [%r43+640];
	add.s32 	%r72, %r71, %r67;
	min.s32 	%r73, %r61, %r72;
	ld.shared.u32 	%r74, [%r40+24584];
	add.s32 	%r75, %r68, %r74;
	min.s32 	%r76, %r64, %r75;
	add.s32 	%r77, %r71, %r74;
	min.s32 	%r78, %r66, %r77;
	ld.shared.u32 	%r79, [%r40+16396];
	ld.shared.u32 	%r80, [%r43+768];
	add.s32 	%r81, %r80, %r79;
	min.s32 	%r82, %r70, %r81;
	ld.shared.u32 	%r83, [%r43+896];
	add.s32 	%r84, %r83, %r79;
	min.s32 	%r85, %r73, %r84;
	ld.shared.u32 	%r86, [%r40+24588];
	add.s32 	%r87, %r80, %r86;
	min.s32 	%r88, %r76, %r87;
	add.s32 	%r89, %r83, %r86;
	min.s32 	%r90, %r78, %r89;
	ld.shared.u32 	%r91, [%r40+16400];
	ld.shared.u32 	%r92, [%r43+1024];
	add.s32 	%r93, %r92, %r91;
	min.s32 	%r94, %r82, %r93;
	ld.shared.u32 	%r95, [%r43+1152];
	add.s32 	%r96, %r95, %r91;
	min.s32 	%r97, %r85, %r96;
	ld.shared.u32 	%r98, [%r40+24592];
	add.s32 	%r99, %r92, %r98;
	min.s32 	%r100, %r88, %r99;
	add.s32 	%r101, %r95, %r98;
	min.s32 	%r102, %r90, %r101;
	ld.shared.u32 	%r103, [%r40+16404];
	ld.shared.u32 	%r104, [%r43+1280];
	add.s32 	%r105, %r104, %r103;
	min.s32 	%r106, %r94, %r105;
	ld.shared.u32 	%r107, [%r43+1408];
	add.s32 	%r108, %r107, %r103;
	min.s32 	%r109, %r97, %r108;
	ld.shared.u32 	%r110, [%r40+24596];
	add.s32 	%r111, %r104, %r110;
	min.s32 	%r112, %r100, %r111;
	add.s32 	%r113, %r107, %r110;
	min.s32 	%r114, %r102, %r113;
	ld.shared.u32 	%r115, [%r40+16408];
	ld.shared.u32 	%r116, [%r43+1536];
	add.s32 	%r117, %r116, %r115;
	min.s32 	%r118, %r106, %r117;
	ld.shared.u32 	%r119, [%r43+1664];
	add.s32 	%r120, %r119, %r115;
	min.s32 	%r121, %r109, %r120;
	ld.shared.u32 	%r122, [%r40+24600];
	add.s32 	%r123, %r116, %r122;
	min.s32 	%r124, %r112, %r123;
	add.s32 	%r125, %r119, %r122;
	min.s32 	%r126, %r114, %r125;
	ld.shared.u32 	%r127, [%r40+16412];
	ld.shared.u32 	%r128, [%r43+1792];
	add.s32 	%r129, %r128, %r127;
	min.s32 	%r130, %r118, %r129;
	ld.shared.u32 	%r131, [%r43+1920];
	add.s32 	%r132, %r131, %r127;
	min.s32 	%r133, %r121, %r132;
	ld.shared.u32 	%r134, [%r40+24604];
	add.s32 	%r135, %r128, %r134;
	min.s32 	%r136, %r124, %r135;
	add.s32 	%r137, %r131, %r134;
	min.s32 	%r138, %r126, %r137;
	ld.shared.u32 	%r139, [%r40+16416];
	ld.shared.u32 	%r140, [%r43+2048];
	add.s32 	%r141, %r140, %r139;
	min.s32 	%r142, %r130, %r141;
	ld.shared.u32 	%r143, [%r43+2176];
	add.s32 	%r144, %r143, %r139;
	min.s32 	%r145, %r133, %r144;
	ld.shared.u32 	%r146, [%r40+24608];
	add.s32 	%r147, %r140, %r146;
	min.s32 	%r148, %r136, %r147;
	add.s32 	%r149, %r143, %r146;
	min.s32 	%r150, %r138, %r149;
	ld.shared.u32 	%r151, [%r40+16420];
	ld.shared.u32 	%r152, [%r43+2304];
	add.s32 	%r153, %r152, %r151;
	min.s32 	%r154, %r142, %r153;
	ld.shared.u32 	%r155, [%r43+2432];
	add.s32 	%r156, %r155, %r151;
	min.s32 	%r157, %r145, %r156;
	ld.shared.u32 	%r158, [%r40+24612];
	add.s32 	%r159, %r152, %r158;
	min.s32 	%r160, %r148, %r159;
	add.s32 	%r161, %r155, %r158;
	min.s32 	%r162, %r150, %r161;
	ld.shared.u32 	%r163, [%r40+16424];
	ld.shared.u32 	%r164, [%r43+2560];
	add.s32 	%r165, %r164, %r163;
	min.s32 	%r166, %r154, %r165;
	ld.shared.u32 	%r167, [%r43+2688];
	add.s32 	%r168, %r167, %r163;
	min.s32 	%r169, %r157, %r168;
	ld.shared.u32 	%r170, [%r40+24616];
	add.s32 	%r171, %r164, %r170;
	min.s32 	%r172, %r160, %r171;
	add.s32 	%r173, %r167, %r170;
	min.s32 	%r174, %r162, %r173;
	ld.shared.u32 	%r175, [%r40+16428];
	ld.shared.u32 	%r176, [%r43+2816];
	add.s32 	%r177, %r176, %r175;
	min.s32 	%r178, %r166, %r177;
	ld.shared.u32 	%r179, [%r43+2944];
	add.s32 	%r180, %r179, %r175;
	min.s32 	%r181, %r169, %r180;
	ld.shared.u32 	%r182, [%r40+24620];
	add.s32 	%r183, %r176, %r182;
	min.s32 	%r184, %r172, %r183;
	add.s32 	%r185, %r179, %r182;
	min.s32 	%r186, %r174, %r185;
	ld.shared.u32 	%r187, [%r40+16432];
	ld.shared.u32 	%r188, [%r43+3072];
	add.s32 	%r189, %r188, %r187;
	min.s32 	%r190, %r178, %r189;
	ld.shared.u32 	%r191, [%r43+3200];
	add.s32 	%r192, %r191, %r187;
	min.s32 	%r193, %r181, %r192;
	ld.shared.u32 	%r194, [%r40+24624];
	add.s32 	%r195, %r188, %r194;
	min.s32 	%r196, %r184, %r195;
	add.s32 	%r197, %r191, %r194;
	min.s32 	%r198, %r186, %r197;
	ld.shared.u32 	%r199, [%r40+16436];
	ld.shared.u32 	%r200, [%r43+3328];
	add.s32 	%r201, %r200, %r199;
	min.s32 	%r202, %r190, %r201;
	ld.shared.u32 	%r203, [%r43+3456];
	add.s32 	%r204, %r203, %r199;
	min.s32 	%r205, %r193, %r204;
	ld.shared.u32 	%r206, [%r40+24628];
	add.s32 	%r207, %r200, %r206;
	min.s32 	%r208, %r196, %r207;
	add.s32 	%r209, %r203, %r206;
	min.s32 	%r210, %r198, %r209;
	ld.shared.u32 	%r211, [%r40+16440];
	ld.shared.u32 	%r212, [%r43+3584];
	add.s32 	%r213, %r212, %r211;
	min.s32 	%r214, %r202, %r213;
	ld.shared.u32 	%r215, [%r43+3712];
	add.s32 	%r216, %r215, %r211;
	min.s32 	%r217, %r205, %r216;
	ld.shared.u32 	%r218, [%r40+24632];
	add.s32 	%r219, %r212, %r218;
	min.s32 	%r220, %r208, %r219;
	add.s32 	%r221, %r215, %r218;
	min.s32 	%r222, %r210, %r221;
	ld.shared.u32 	%r223, [%r40+16444];
	ld.shared.u32 	%r224, [%r43+3840];
	add.s32 	%r225, %r224, %r223;
	min.s32 	%r226, %r214, %r225;
	ld.shared.u32 	%r227, [%r43+3968];
	add.s32 	%r228, %r227, %r223;
	min.s32 	%r229, %r217, %r228;
	ld.shared.u32 	%r230, [%r40+24636];
	add.s32 	%r231, %r224, %r230;
	min.s32 	%r232, %r220, %r231;
	add.s32 	%r233, %r227, %r230;
	min.s32 	%r234, %r222, %r233;
	ld.shared.u32 	%r235, [%r40+16448];
	ld.shared.u32 	%r236, [%r43+4096];
	add.s32 	%r237, %r236, %r235;
	min.s32 	%r238, %r226, %r237;
	ld.shared.u32 	%r239, [%r43+4224];
	add.s32 	%r240, %r239, %r235;
	min.s32 	%r241, %r229, %r240;
	ld.shared.u32 	%r242, [%r40+24640];
	add.s32 	%r243, %r236, %r242;
	min.s32 	%r244, %r232, %r243;
	add.s32 	%r245, %r239, %r242;
	min.s32 	%r246, %r234, %r245;
	ld.shared.u32 	%r247, [%r40+16452];
	ld.shared.u32 	%r248, [%r43+4352];
	add.s32 	%r249, %r248, %r247;
	min.s32 	%r250, %r238, %r249;
	ld.shared.u32 	%r251, [%r43+4480];
	add.s32 	%r252, %r251, %r247;
	min.s32 	%r253, %r241, %r252;
	ld.shared.u32 	%r254, [%r40+24644];
	add.s32 	%r255, %r248, %r254;
	min.s32 	%r256, %r244, %r255;
	add.s32 	%r257, %r251, %r254;
	min.s32 	%r258, %r246, %r257;
	ld.shared.u32 	%r259, [%r40+16456];
	ld.shared.u32 	%r260, [%r43+4608];
	add.s32 	%r261, %r260, %r259;
	min.s32 	%r262, %r250, %r261;
	ld.shared.u32 	%r263, [%r43+4736];
	add.s32 	%r264, %r263, %r259;
	min.s32 	%r265, %r253, %r264;
	ld.shared.u32 	%r266, [%r40+24648];
	add.s32 	%r267, %r260, %r266;
	min.s32 	%r268, %r256, %r267;
	add.s32 	%r269, %r263, %r266;
	min.s32 	%r270, %r258, %r269;
	ld.shared.u32 	%r271, [%r40+16460];
	ld.shared.u32 	%r272, [%r43+4864];
	add.s32 	%r273, %r272, %r271;
	min.s32 	%r274, %r262, %r273;
	ld.shared.u32 	%r275, [%r43+4992];
	add.s32 	%r276, %r275, %r271;
	min.s32 	%r277, %r265, %r276;
	ld.shared.u32 	%r278, [%r40+24652];
	add.s32 	%r279, %r272, %r278;
	min.s32 	%r280, %r268, %r279;
	add.s32 	%r281, %r275, %r278;
	min.s32 	%r282, %r270, %r281;
	ld.shared.u32 	%r283, [%r40+16464];
	ld.shared.u32 	%r284, [%r43+5120];
	add.s32 	%r285, %r284, %r283;
	min.s32 	%r286, %r274, %r285;
	ld.shared.u32 	%r287, [%r43+5248];
	add.s32 	%r288, %r287, %r283;
	min.s32 	%r289, %r277, %r288;
	ld.shared.u32 	%r290, [%r40+24656];
	add.s32 	%r291, %r284, %r290;
	min.s32 	%r292, %r280, %r291;
	add.s32 	%r293, %r287, %r290;
	min.s32 	%r294, %r282, %r293;
	ld.shared.u32 	%r295, [%r40+16468];
	ld.shared.u32 	%r296, [%r43+5376];
	add.s32 	%r297, %r296, %r295;
	min.s32 	%r298, %r286, %r297;
	ld.shared.u32 	%r299, [%r43+5504];
	add.s32 	%r300, %r299, %r295;
	min.s32 	%r301, %r289, %r300;
	ld.shared.u32 	%r302, [%r40+24660];
	add.s32 	%r303, %r296, %r302;
	min.s32 	%r304, %r292, %r303;
	add.s32 	%r305, %r299, %r302;
	min.s32 	%r306, %r294, %r305;
	ld.shared.u32 	%r307, [%r40+16472];
	ld.shared.u32 	%r308, [%r43+5632];
	add.s32 	%r309, %r308, %r307;
	min.s32 	%r310, %r298, %r309;
	ld.shared.u32 	%r311, [%r43+5760];
	add.s32 	%r312, %r311, %r307;
	min.s32 	%r313, %r301, %r312;
	ld.shared.u32 	%r314, [%r40+24664];
	add.s32 	%r315, %r308, %r314;
	min.s32 	%r316, %r304, %r315;
	add.s32 	%r317, %r311, %r314;
	min.s32 	%r318, %r306, %r317;
	ld.shared.u32 	%r319, [%r40+16476];
	ld.shared.u32 	%r320, [%r43+5888];
	add.s32 	%r321, %r320, %r319;
	min.s32 	%r322, %r310, %r321;
	ld.shared.u32 	%r323, [%r43+6016];
	add.s32 	%r324, %r323, %r319;
	min.s32 	%r325, %r313, %r324;
	ld.shared.u32 	%r326, [%r40+24668];
	add.s32 	%r327, %r320, %r326;
	min.s32 	%r328, %r316, %r327;
	add.s32 	%r329, %r323, %r326;
	min.s32 	%r330, %r318, %r329;
	ld.shared.u32 	%r331, [%r40+16480];
	ld.shared.u32 	%r332, [%r43+6144];
	add.s32 	%r333, %r332, %r331;
	min.s32 	%r334, %r322, %r333;
	ld.shared.u32 	%r335, [%r43+6272];
	add.s32 	%r336, %r335, %r331;
	min.s32 	%r337, %r325, %r336;
	ld.shared.u32 	%r338, [%r40+24672];
	add.s32 	%r339, %r332, %r338;
	min.s32 	%r340, %r328, %r339;
	add.s32 	%r341, %r335, %r338;
	min.s32 	%r342, %r330, %r341;
	ld.shared.u32 	%r343, [%r40+16484];
	ld.shared.u32 	%r344, [%r43+6400];
	add.s32 	%r345, %r344, %r343;
	min.s32 	%r346, %r334, %r345;
	ld.shared.u32 	%r347, [%r43+6528];
	add.s32 	%r348, %r347, %r343;
	min.s32 	%r349, %r337, %r348;
	ld.shared.u32 	%r350, [%r40+24676];
	add.s32 	%r351, %r344, %r350;
	min.s32 	%r352, %r340, %r351;
	add.s32 	%r353, %r347, %r350;
	min.s32 	%r354, %r342, %r353;
	ld.shared.u32 	%r355, [%r40+16488];
	ld.shared.u32 	%r356, [%r43+6656];
	add.s32 	%r357, %r356, %r355;
	min.s32 	%r358, %r346, %r357;
	ld.shared.u32 	%r359, [%r43+6784];
	add.s32 	%r360, %r359, %r355;
	min.s32 	%r361, %r349, %r360;
	ld.shared.u32 	%r362, [%r40+24680];
	add.s32 	%r363, %r356, %r362;
	min.s32 	%r364, %r352, %r363;
	add.s32 	%r365, %r359, %r362;
	min.s32 	%r366, %r354, %r365;
	ld.shared.u32 	%r367, [%r40+16492];
	ld.shared.u32 	%r368, [%r43+6912];
	add.s32 	%r369, %r368, %r367;
	min.s32 	%r370, %r358, %r369;
	ld.shared.u32 	%r371, [%r43+7040];
	add.s32 	%r372, %r371, %r367;
	min.s32 	%r373, %r361, %r372;
	ld.shared.u32 	%r374, [%r40+24684];
	add.s32 	%r375, %r368, %r374;
	min.s32 	%r376, %r364, %r375;
	add.s32 	%r377, %r371, %r374;
	min.s32 	%r378, %r366, %r377;
	ld.shared.u32 	%r379, [%r40+16496];
	ld.shared.u32 	%r380, [%r43+7168];
	add.s32 	%r381, %r380, %r379;
	min.s32 	%r382, %r370, %r381;
	ld.shared.u32 	%r383, [%r43+7296];
	add.s32 	%r384, %r383, %r379;
	min.s32 	%r385, %r373, %r384;
	ld.shared.u32 	%r386, [%r40+24688];
	add.s32 	%r387, %r380, %r386;
	min.s32 	%r388, %r376, %r387;
	add.s32 	%r389, %r383, %r386;
	min.s32 	%r390, %r378, %r389;
	ld.shared.u32 	%r391, [%r40+16500];
	ld.shared.u32 	%r392, [%r43+7424];
	add.s32 	%r393, %r392, %r391;
	min.s32 	%r394, %r382, %r393;
	ld.shared.u32 	%r395, [%r43+7552];
	add.s32 	%r396, %r395, %r391;
	min.s32 	%r397, %r385, %r396;
	ld.shared.u32 	%r398, [%r40+24692];
	add.s32 	%r399, %r392, %r398;
	min.s32 	%r400, %r388, %r399;
	add.s32 	%r401, %r395, %r398;
	min.s32 	%r402, %r390, %r401;
	ld.shared.u32 	%r403, [%r40+16504];
	ld.shared.u32 	%r404, [%r43+7680];
	add.s32 	%r405, %r404, %r403;
	min.s32 	%r406, %r394, %r405;
	ld.shared.u32 	%r407, [%r43+7808];
	add.s32 	%r408, %r407, %r403;
	min.s32 	%r409, %r397, %r408;
	ld.shared.u32 	%r410, [%r40+24696];
	add.s32 	%r411, %r404, %r410;
	min.s32 	%r412, %r400, %r411;
	add.s32 	%r413, %r407, %r410;
	min.s32 	%r414, %r402, %r413;
	ld.shared.u32 	%r415, [%r40+16508];
	ld.shared.u32 	%r416, [%r43+7936];
	add.s32 	%r417, %r416, %r415;
	min.s32 	%r418, %r406, %r417;
	ld.shared.u32 	%r419, [%r43+8064];
	add.s32 	%r420, %r419, %r415;
	min.s32 	%r421, %r409, %r420;
	ld.shared.u32 	%r422, [%r40+24700];
	add.s32 	%r423, %r416, %r422;
	min.s32 	%r424, %r412, %r423;
	add.s32 	%r425, %r419, %r422;
	min.s32 	%r426, %r414, %r425;
	ld.shared.u32 	%r427, [%r40+16512];
	ld.shared.u32 	%r428, [%r43+8192];
	add.s32 	%r429, %r428, %r427;
	min.s32 	%r430, %r418, %r429;
	ld.shared.u32 	%r431, [%r43+8320];
	add.s32 	%r432, %r431, %r427;
	min.s32 	%r433, %r421, %r432;
	ld.shared.u32 	%r434, [%r40+24704];
	add.s32 	%r435, %r428, %r434;
	min.s32 	%r436, %r424, %r435;
	add.s32 	%r437, %r431, %r434;
	min.s32 	%r438, %r426, %r437;
	ld.shared.u32 	%r439, [%r40+16516];
	ld.shared.u32 	%r440, [%r43+8448];
	add.s32 	%r441, %r440, %r439;
	min.s32 	%r442, %r430, %r441;
	ld.shared.u32 	%r443, [%r43+8576];
	add.s32 	%r444, %r443, %r439;
	min.s32 	%r445, %r433, %r444;
	ld.shared.u32 	%r446, [%r40+24708];
	add.s32 	%r447, %r440, %r446;
	min.s32 	%r448, %r436, %r447;
	add.s32 	%r449, %r443, %r446;
	min.s32 	%r450, %r438, %r449;
	ld.shared.u32 	%r451, [%r40+16520];
	ld.shared.u32 	%r452, [%r43+8704];
	add.s32 	%r453, %r452, %r451;
	min.s32 	%r454, %r442, %r453;
	ld.shared.u32 	%r455, [%r43+8832];
	add.s32 	%r456, %r455, %r451;
	min.s32 	%r457, %r445, %r456;
	ld.shared.u32 	%r458, [%r40+24712];
	add.s32 	%r459, %r452, %r458;
	min.s32 	%r460, %r448, %r459;
	add.s32 	%r461, %r455, %r458;
	min.s32 	%r462, %r450, %r461;
	ld.shared.u32 	%r463, [%r40+16524];
	ld.shared.u32 	%r464, [%r43+8960];
	add.s32 	%r465, %r464, %r463;
	min.s32 	%r466, %r454, %r465;
	ld.shared.u32 	%r467, [%r43+9088];
	add.s32 	%r468, %r467, %r463;
	min.s32 	%r469, %r457, %r468;
	ld.shared.u32 	%r470, [%r40+24716];
	add.s32 	%r471, %r464, %r470;
	min.s32 	%r472, %r460, %r471;
	add.s32 	%r473, %r467, %r470;
	min.s32 	%r474, %r462, %r473;
	ld.shared.u32 	%r475, [%r40+16528];
	ld.shared.u32 	%r476, [%r43+9216];
	add.s32 	%r477, %r476, %r475;
	min.s32 	%r478, %r466, %r477;
	ld.shared.u32 	%r479, [%r43+9344];
	add.s32 	%r480, %r479, %r475;
	min.s32 	%r481, %r469, %r480;
	ld.shared.u32 	%r482, [%r40+24720];
	add.s32 	%r483, %r476, %r482;
	min.s32 	%r484, %r472, %r483;
	add.s32 	%r485, %r479, %r482;
	min.s32 	%r486, %r474, %r485;
	ld.shared.u32 	%r487, [%r40+16532];
	ld.shared.u32 	%r488, [%r43+9472];
	add.s32 	%r489, %r488, %r487;
	min.s32 	%r490, %r478, %r489;
	ld.shared.u32 	%r491, [%r43+9600];
	add.s32 	%r492, %r491, %r487;
	min.s32 	%r493, %r481, %r492;
	ld.shared.u32 	%r494, [%r40+24724];
	add.s32 	%r495, %r488, %r494;
	min.s32 	%r496, %r484, %r495;
	add.s32 	%r497, %r491, %r494;
	min.s32 	%r498, %r486, %r497;
	ld.shared.u32 	%r499, [%r40+16536];
	ld.shared.u32 	%r500, [%r43+9728];
	add.s32 	%r501, %r500, %r499;
	min.s32 	%r502, %r490, %r501;
	ld.shared.u32 	%r503, [%r43+9856];
	add.s32 	%r504, %r503, %r499;
	min.s32 	%r505, %r493, %r504;
	ld.shared.u32 	%r506, [%r40+24728];
	add.s32 	%r507, %r500, %r506;
	min.s32 	%r508, %r496, %r507;
	add.s32 	%r509, %r503, %r506;
	min.s32 	%r510, %r498, %r509;
	ld.shared.u32 	%r511, [%r40+16540];
	ld.shared.u32 	%r512, [%r43+9984];
	add.s32 	%r513, %r512, %r511;
	min.s32 	%r514, %r502, %r513;
	ld.shared.u32 	%r515, [%r43+10112];
	add.s32 	%r516, %r515, %r511;
	min.s32 	%r517, %r505, %r516;
	ld.shared.u32 	%r518, [%r40+24732];
	add.s32 	%r519, %r512, %r518;
	min.s32 	%r520, %r508, %r519;
	add.s32 	%r521, %r515, %r518;
	min.s32 	%r522, %r510, %r521;
	ld.shared.u32 	%r523, [%r40+16544];
	ld.shared.u32 	%r524, [%r43+10240];
	add.s32 	%r525, %r524, %r523;
	min.s32 	%r526, %r514, %r525;
	ld.shared.u32 	%r527, [%r43+10368];
	add.s32 	%r528, %r527, %r523;
	min.s32 	%r529, %r517, %r528;
	ld.shared.u32 	%r530, [%r40+24736];
	add.s32 	%r531, %r524, %r530;
	min.s32 	%r532, %r520, %r531;
	add.s32 	%r533, %r527, %r530;
	min.s32 	%r534, %r522, %r533;
	ld.shared.u32 	%r535, [%r40+16548];
	ld.shared.u32 	%r536, [%r43+10496];
	add.s32 	%r537, %r536, %r535;
	min.s32 	%r538, %r526, %r537;
	ld.shared.u32 	%r539, [%r43+10624];
	add.s32 	%r540, %r539, %r535;
	min.s32 	%r541, %r529, %r540;
	ld.shared.u32 	%r542, [%r40+24740];
	add.s32 	%r543, %r536, %r542;
	min.s32 	%r544, %r532, %r543;
	add.s32 	%r545, %r539, %r542;
	min.s32 	%r546, %r534, %r545;
	ld.shared.u32 	%r547, [%r40+16552];
	ld.shared.u32 	%r548, [%r43+10752];
	add.s32 	%r549, %r548, %r547;
	min.s32 	%r550, %r538, %r549;
	ld.shared.u32 	%r551, [%r43+10880];
	add.s32 	%r552, %r551, %r547;
	min.s32 	%r553, %r541, %r552;
	ld.shared.u32 	%r554, [%r40+24744];
	add.s32 	%r555, %r548, %r554;
	min.s32 	%r556, %r544, %r555;
	add.s32 	%r557, %r551, %r554;
	min.s32 	%r558, %r546, %r557;
	ld.shared.u32 	%r559, [%r40+16556];
	ld.shared.u32 	%r560, [%r43+11008];
	add.s32 	%r561, %r560, %r559;
	min.s32 	%r562, %r550, %r561;
	ld.shared.u32 	%r563, [%r43+11136];
	add.s32 	%r564, %r563, %r559;
	min.s32 	%r565, %r553, %r564;
	ld.shared.u32 	%r566, [%r40+24748];
	add.s32 	%r567, %r560, %r566;
	min.s32 	%r568, %r556, %r567;
	add.s32 	%r569, %r563, %r566;
	min.s32 	%r570, %r558, %r569;
	ld.shared.u32 	%r571, [%r40+16560];
	ld.shared.u32 	%r572, [%r43+11264];
	add.s32 	%r573, %r572, %r571;
	min.s32 	%r574, %r562, %r573;
	ld.shared.u32 	%r575, [%r43+11392];
	add.s32 	%r576, %r575, %r571;
	min.s32 	%r577, %r565, %r576;
	ld.shared.u32 	%r578, [%r40+24752];
	add.s32 	%r579, %r572, %r578;
	min.s32 	%r580, %r568, %r579;
	add.s32 	%r581, %r575, %r578;
	min.s32 	%r582, %r570, %r581;
	ld.shared.u32 	%r583, [%r40+16564];
	ld.shared.u32 	%r584, [%r43+11520];
	add.s32 	%r585, %r584, %r583;
	min.s32 	%r586, %r574, %r585;
	ld.shared.u32 	%r587, [%r43+11648];
	add.s32 	%r588, %r587, %r583;
	min.s32 	%r589, %r577, %r588;
	ld.shared.u32 	%r590, [%r40+24756];
	add.s32 	%r591, %r584, %r590;
	min.s32 	%r592, %r580, %r591;
	add.s32 	%r593, %r587, %r590;
	min.s32 	%r594, %r582, %r593;
	ld.shared.u32 	%r595, [%r40+16568];
	ld.shared.u32 	%r596, [%r43+11776];
	add.s32 	%r597, %r596, %r595;
	min.s32 	%r598, %r586, %r597;
	ld.shared.u32 	%r599, [%r43+11904];
	add.s32 	%r600, %r599, %r595;
	min.s32 	%r601, %r589, %r600;
	ld.shared.u32 	%r602, [%r40+24760];
	add.s32 	%r603, %r596, %r602;
	min.s32 	%r604, %r592, %r603;
	add.s32 	%r605, %r599, %r602;
	min.s32 	%r606, %r594, %r605;
	ld.shared.u32 	%r607, [%r40+16572];
	ld.shared.u32 	%r608, [%r43+12032];
	add.s32 	%r609, %r608, %r607;
	min.s32 	%r610, %r598, %r609;
	ld.shared.u32 	%r611, [%r43+12160];
	add.s32 	%r612, %r611, %r607;
	min.s32 	%r613, %r601, %r612;
	ld.shared.u32 	%r614, [%r40+24764];
	add.s32 	%r615, %r608, %r614;
	min.s32 	%r616, %r604, %r615;
	add.s32 	%r617, %r611, %r614;
	min.s32 	%r618, %r606, %r617;
	ld.shared.u32 	%r619, [%r40+16576];
	ld.shared.u32 	%r620, [%r43+12288];
	add.s32 	%r621, %r620, %r619;
	min.s32 	%r622, %r610, %r621;
	ld.shared.u32 	%r623, [%r43+12416];
	add.s32 	%r624, %r623, %r619;
	min.s32 	%r625, %r613, %r624;
	ld.shared.u32 	%r626, [%r40+24768];
	add.s32 	%r627, %r620, %r626;
	min.s32 	%r628, %r616, %r627;
	add.s32 	%r629, %r623, %r626;
	min.s32 	%r630, %r618, %r629;
	ld.shared.u32 	%r631, [%r40+16580];
	ld.shared.u32 	%r632, [%r43+12544];
	add.s32 	%r633, %r632, %r631;
	min.s32 	%r634, %r622, %r633;
	ld.shared.u32 	%r635, [%r43+12672];
	add.s32 	%r636, %r635, %r631;
	min.s32 	%r637, %r625, %r636;
	ld.shared.u32 	%r638, [%r40+24772];
	add.s32 	%r639, %r632, %r638;
	min.s32 	%r640, %r628, %r639;
	add.s32 	%r641, %r635, %r638;
	min.s32 	%r642, %r630, %r641;
	ld.shared.u32 	%r643, [%r40+16584];
	ld.shared.u32 	%r644, [%r43+12800];
	add.s32 	%r645, %r644, %r643;
	min.s32 	%r646, %r634, %r645;
	ld.shared.u32 	%r647, [%r43+12928];
	add.s32 	%r648, %r647, %r643;
	min.s32 	%r649, %r637, %r648;
	ld.shared.u32 	%r650, [%r40+24776];
	add.s32 	%r651, %r644, %r650;
	min.s32 	%r652, %r640, %r651;
	add.s32 	%r653, %r647, %r650;
	min.s32 	%r654, %r642, %r653;
	ld.shared.u32 	%r655, [%r40+16588];
	ld.shared.u32 	%r656, [%r43+13056];
	add.s32 	%r657, %r656, %r655;
	min.s32 	%r658, %r646, %r657;
	ld.shared.u32 	%r659, [%r43+13184];
	add.s32 	%r660, %r659, %r655;
	min.s32 	%r661, %r649, %r660;
	ld.shared.u32 	%r662, [%r40+24780];
	add.s32 	%r663, %r656, %r662;
	min.s32 	%r664, %r652, %r663;
	add.s32 	%r665, %r659, %r662;
	min.s32 	%r666, %r654, %r665;
	ld.shared.u32 	%r667, [%r40+16592];
	ld.shared.u32 	%r668, [%r43+13312];
	add.s32 	%r669, %r668, %r667;
	min.s32 	%r670, %r658, %r669;
	ld.shared.u32 	%r671, [%r43+13440];
	add.s32 	%r672, %r671, %r667;
	min.s32 	%r673, %r661, %r672;
	ld.shared.u32 	%r674, [%r40+24784];
	add.s32 	%r675, %r668, %r674;
	min.s32 	%r676, %r664, %r675;
	add.s32 	%r677, %r671, %r674;
	min.s32 	%r678, %r666, %r677;
	ld.shared.u32 	%r679, [%r40+16596];
	ld.shared.u32 	%r680, [%r43+13568];
	add.s32 	%r681, %r680, %r679;
	min.s32 	%r682, %r670, %r681;
	ld.shared.u32 	%r683, [%r43+13696];
	add.s32 	%r684, %r683, %r679;
	min.s32 	%r685, %r673, %r684;
	ld.shared.u32 	%r686, [%r40+24788];
	add.s32 	%r687, %r680, %r686;
	min.s32 	%r688, %r676, %r687;
	add.s32 	%r689, %r683, %r686;
	min.s32 	%r690, %r678, %r689;
	ld.shared.u32 	%r691, [%r40+16600];
	ld.shared.u32 	%r692, [%r43+13824];
	add.s32 	%r693, %r692, %r691;
	min.s32 	%r694, %r682, %r693;
	ld.shared.u32 	%r695, [%r43+13952];
	add.s32 	%r696, %r695, %r691;
	min.s32 	%r697, %r685, %r696;
	ld.shared.u32 	%r698, [%r40+24792];
	add.s32 	%r699, %r692, %r698;
	min.s32 	%r700, %r688, %r699;
	add.s32 	%r701, %r695, %r698;
	min.s32 	%r702, %r690, %r701;
	ld.shared.u32 	%r703, [%r40+16604];
	ld.shared.u32 	%r704, [%r43+14080];
	add.s32 	%r705, %r704, %r703;
	min.s32 	%r706, %r694, %r705;
	ld.shared.u32 	%r707, [%r43+14208];
	add.s32 	%r708, %r707, %r703;
	min.s32 	%r709, %r697, %r708;
	ld.shared.u32 	%r710, [%r40+24796];
	add.s32 	%r711, %r704, %r710;
	min.s32 	%r712, %r700, %r711;
	add.s32 	%r713, %r707, %r710;
	min.s32 	%r714, %r702, %r713;
	ld.shared.u32 	%r715, [%r40+16608];
	ld.shared.u32 	%r716, [%r43+14336];
	add.s32 	%r717, %r716, %r715;
	min.s32 	%r718, %r706, %r717;
	ld.shared.u32 	%r719, [%r43+14464];
	add.s32 	%r720, %r719, %r715;
	min.s32 	%r721, %r709, %r720;
	ld.shared.u32 	%r722, [%r40+24800];
	add.s32 	%r723, %r716, %r722;
	min.s32 	%r724, %r712, %r723;
	add.s32 	%r725, %r719, %r722;
	min.s32 	%r726, %r714, %r725;
	ld.shared.u32 	%r727, [%r40+16612];
	ld.shared.u32 	%r728, [%r43+14592];
	add.s32 	%r729, %r728, %r727;
	min.s32 	%r730, %r718, %r729;
	ld.shared.u32 	%r731, [%r43+14720];
	add.s32 	%r732, %r731, %r727;
	min.s32 	%r733, %r721, %r732;
	ld.shared.u32 	%r734, [%r40+24804];
	add.s32 	%r735, %r728, %r734;
	min.s32 	%r736, %r724, %r735;
	add.s32 	%r737, %r731, %r734;
	min.s32 	%r738, %r726, %r737;
	ld.shared.u32 	%r739, [%r40+16616];
	ld.shared.u32 	%r740, [%r43+14848];
	add.s32 	%r741, %r740, %r739;
	min.s32 	%r742, %r730, %r741;
	ld.shared.u32 	%r743, [%r43+14976];
	add.s32 	%r744, %r743, %r739;
	min.s32 	%r745, %r733, %r744;
	ld.shared.u32 	%r746, [%r40+24808];
	add.s32 	%r747, %r740, %r746;
	min.s32 	%r748, %r736, %r747;
	add.s32 	%r749, %r743, %r746;
	min.s32 	%r750, %r738, %r749;
	ld.shared.u32 	%r751, [%r40+16620];
	ld.shared.u32 	%r752, [%r43+15104];
	add.s32 	%r753, %r752, %r751;
	min.s32 	%r754, %r742, %r753;
	ld.shared.u32 	%r755, [%r43+15232];
	add.s32 	%r756, %r755, %r751;
	min.s32 	%r757, %r745, %r756;
	ld.shared.u32 	%r758, [%r40+24812];
	add.s32 	%r759, %r752, %r758;
	min.s32 	%r760, %r748, %r759;
	add.s32 	%r761, %r755, %r758;
	min.s32 	%r762, %r750, %r761;
	ld.shared.u32 	%r763, [%r40+16624];
	ld.shared.u32 	%r764, [%r43+15360];
	add.s32 	%r765, %r764, %r763;
	min.s32 	%r766, %r754, %r765;
	ld.shared.u32 	%r767, [%r43+15488];
	add.s32 	%r768, %r767, %r763;
	min.s32 	%r769, %r757, %r768;
	ld.shared.u32 	%r770, [%r40+24816];
	add.s32 	%r771, %r764, %r770;
	min.s32 	%r772, %r760, %r771;
	add.s32 	%r773, %r767, %r770;
	min.s32 	%r774, %r762, %r773;
	ld.shared.u32 	%r775, [%r40+16628];
	ld.shared.u32 	%r776, [%r43+15616];
	add.s32 	%r777, %r776, %r775;
	min.s32 	%r778, %r766, %r777;
	ld.shared.u32 	%r779, [%r43+15744];
	add.s32 	%r780, %r779, %r775;
	min.s32 	%r781, %r769, %r780;
	ld.shared.u32 	%r782, [%r40+24820];
	add.s32 	%r783, %r776, %r782;
	min.s32 	%r784, %r772, %r783;
	add.s32 	%r785, %r779, %r782;
	min.s32 	%r786, %r774, %r785;
	ld.shared.u32 	%r787, [%r40+16632];
	ld.shared.u32 	%r788, [%r43+15872];
	add.s32 	%r789, %r788, %r787;
	min.s32 	%r790, %r778, %r789;
	ld.shared.u32 	%r791, [%r43+16000];
	add.s32 	%r792, %r791, %r787;
	min.s32 	%r793, %r781, %r792;
	ld.shared.u32 	%r794, [%r40+24824];
	add.s32 	%r795, %r788, %r794;
	min.s32 	%r796, %r784, %r795;
	add.s32 	%r797, %r791, %r794;
	min.s32 	%r798, %r786, %r797;
	ld.shared.u32 	%r799, [%r40+16636];
	ld.shared.u32 	%r800, [%r43+16128];
	add.s32 	%r801, %r800, %r799;
	min.s32 	%r802, %r790, %r801;
	ld.shared.u32 	%r803, [%r43+16256];
	add.s32 	%r804, %r803, %r799;
	min.s32 	%r805, %r793, %r804;
	ld.shared.u32 	%r806, [%r40+24828];
	add.s32 	%r807, %r800, %r806;
	min.s32 	%r808, %r796, %r807;
	add.s32 	%r809, %r803, %r806;
	min.s32 	%r810, %r798, %r809;
	st.global.u32 	[%rd4], %r802;
	st.global.u32 	[%rd4+128], %r805;
	st.global.u32 	[%rd6], %r808;
	st.global.u32 	[%rd6+128], %r810;
	ret;

}
	// .globl	_Z6phase3Pii
.visible .entry _Z6phase3Pii(
	.param .u64 .ptr .align 1 _Z6phase3Pii_param_0,
	.param .u32 _Z6phase3Pii_param_1
)
{
	.reg .pred 	%p<3>;
	.reg .b32 	%r<816>;
	.reg .b64 	%rd<15>;
	// demoted variable
	.shared .align 4 .b8 _ZZ6phase3PiiE11dist_shared[32768];
	ld.param.u64 	%rd1, [_Z6phase3Pii_param_0];
	ld.param.u32 	%r1, [_Z6phase3Pii_param_1];
	cvta.to.global.u64 	%rd2, %rd1;
	mov.u32 	%r2, %ctaid.x;
	setp.ge.u32 	%p1, %r2, %r1;
	selp.u32 	%r3, 1, 0, %p1;
	add.s32 	%r4, %r2, %r3;
	mov.u32 	%r5, %ctaid.y;
	setp.ge.u32 	%p2, %r5, %r1;
	selp.u32 	%r6, 1, 0, %p2;
	add.s32 	%r7, %r5, %r6;
	mov.u32 	%r8, %tid.y;
	mov.u32 	%r9, %tid.x;
	shl.b32 	%r10, %r4, 6;
	add.s32 	%r11, %r10, %r8;
	shl.b32 	%r12, %r1, 6;
	add.s32 	%r13, %r12, %r9;
	add.s32 	%r14, %r12, %r8;
	shl.b32 	%r15, %r7, 6;
	add.s32 	%r16, %r15, %r9;
	ld.const.u32 	%r17, [nV_d];
	mul.lo.s32 	%r18, %r17, %r11;
	add.s32 	%r19, %r18, %r16;
	mul.wide.s32 	%rd3, %r19, 4;
	add.s64 	%rd4, %rd2, %rd3;
	ld.global.u32 	%r20, [%rd4];
	ld.global.u32 	%r21, [%rd4+128];
	shl.b32 	%r22, %r17, 5;
	add.s32 	%r23, %r18, %r22;
	add.s32 	%r24, %r23, %r16;
	mul.wide.s32 	%rd5, %r24, 4;
	add.s64 	%rd6, %rd2, %rd5;
	ld.global.u32 	%r25, [%rd6];
	ld.global.u32 	%r26, [%rd6+128];
	add.s32 	%r27, %r18, %r13;
	mul.wide.s32 	%rd7, %r27, 4;
	add.s64 	%rd8, %rd2, %rd7;
	ld.global.u32 	%r28, [%rd8];
	shl.b32 	%r29, %r8, 6;
	add.s32 	%r30, %r29, %r9;
	shl.b32 	%r31, %r30, 2;
	mov.u32 	%r32, _ZZ6phase3PiiE11dist_shared;
	add.s32 	%r33, %r32, %r31;
	st.shared.u32 	[%r33], %r28;
	ld.global.u32 	%r34, [%rd8+128];
	st.shared.u32 	[%r33+128], %r34;
	add.s32 	%r35, %r23, %r13;
	mul.wide.s32 	%rd9, %r35, 4;
	add.s64 	%rd10, %rd2, %rd9;
	ld.global.u32 	%r36, [%rd10];
	st.shared.u32 	[%r33+8192], %r36;
	ld.global.u32 	%r37, [%rd10+128];
	st.shared.u32 	[%r33+8320], %r37;
	mad.lo.s32 	%r38, %r17, %r14, %r16;
	mul.wide.s32 	%rd11, %r38, 4;
	add.s64 	%rd12, %rd2, %rd11;
	ld.global.u32 	%r39, [%rd12];
	st.shared.u32 	[%r33+16384], %r39;
	ld.global.u32 	%r40, [%rd12+128];
	st.shared.u32 	[%r33+16512], %r40;
	add.s32 	%r41, %r38, %r22;
	mul.wide.s32 	%rd13, %r41, 4;
	add.s64 	%rd14, %rd2, %rd13;
	ld.global.u32 	%r42, [%rd14];
	st.shared.u32 	[%r33+24576], %r42;
	ld.global.u32 	%r43, [%rd14+128];
	st.shared.u32 	[%r33+24704], %r43;
	bar.sync 	0;
	shl.b32 	%r44, %r8, 8;
	add.s32 	%r45, %r32, %r44;
	ld.shared.u32 	%r46, [%r45];
	shl.b32 	%r47, %r9, 2;
	add.s32 	%r48, %r32, %r47;
	ld.shared.u32 	%r49, [%r48+16384];
	add.s32 	%r50, %r49, %r46;
	min.s32 	%r51, %r20, %r50;
	ld.shared.u32 	%r52, [%r48+16512];
	add.s32 	%r53, %r52, %r46;
	min.s32 	%r54, %r21, %r53;
	ld.shared.u32 	%r55, [%r45+8192];
	add.s32 	%r56, %r49, %r55;
	min.s32 	%r57, %r25, %r56;
	add.s32 	%r58, %r52, %r55;
	min.s32 	%r59, %r26, %r58;
	ld.shared.u32 	%r60, [%r45+4];
	ld.shared.u32 	%r61, [%r48+16640];
	add.s32 	%r62, %r61, %r60;
	min.s32 	%r63, %r51, %r62;
	ld.shared.u32 	%r64, [%r48+16768];
	add.s32 	%r65, %r64, %r60;
	min.s32 	%r66, %r54, %r65;
	ld.shared.u32 	%r67, [%r45+8196];
	add.s32 	%r68, %r61, %r67;
	min.s32 	%r69, %r57, %r68;
	add.s32 	%r70, %r64, %r67;
	min.s32 	%r71, %r59, %r70;
	ld.shared.u32 	%r72, [%r45+8];
	ld.shared.u32 	%r73, [%r48+16896];
	add.s32 	%r74, %r73, %r72;
	min.s32 	%r75, %r63, %r74;
	ld.shared.u32 	%r76, [%r48+17024];
	add.s32 	%r77, %r76, %r72;
	min.s32 	%r78, %r66, %r77;
	ld.shared.u32 	%r79, [%r45+8200];
	add.s32 	%r80, %r73, %r79;
	min.s32 	%r81, %r69, %r80;
	add.s32 	%r82, %r76, %r79;
	min.s32 	%r83, %r71, %r82;
	ld.shared.u32 	%r84, [%r45+12];
	ld.shared.u32 	%r85, [%r48+17152];
	add.s32 	%r86, %r85, %r84;
	min.s32 	%r87, %r75, %r86;
	ld.shared.u32 	%r88, [%r48+17280];
	add.s32 	%r89, %r88, %r84;
	min.s32 	%r90, %r78, %r89;
	ld.shared.u32 	%r91, [%r45+8204];
	add.s32 	%r92, %r85, %r91;
	min.s32 	%r93, %r81, %r92;
	add.s32 	%r94, %r88, %r91;
	min.s32 	%r95, %r83, %r94;
	ld.shared.u32 	%r96, [%r45+16];
	ld.shared.u32 	%r97, [%r48+17408];
	add.s32 	%r98, %r97, %r96;
	min.s32 	%r99, %r87, %r98;
	ld.shared.u32 	%r100, [%r48+17536];
	add.s32 	%r101, %r100, %r96;
	min.s32 	%r102, %r90, %r101;
	ld.shared.u32 	%r103, [%r45+8208];
	add.s32 	%r104, %r97, %r103;
	min.s32 	%r105, %r93, %r104;
	add.s32 	%r106, %r100, %r103;
	min.s32 	%r107, %r95, %r106;
	ld.shared.u32 	%r108, [%r45+20];
	ld.shared.u32 	%r109, [%r48+17664];
	add.s32 	%r110, %r109, %r108;
	min.s32 	%r111, %r99, %r110;
	ld.shared.u32 	%r112, [%r48+17792];
	add.s32 	%r113, %r112, %r108;
	min.s32 	%r114, %r102, %r113;
	ld.shared.u32 	%r115, [%r45+8212];
	add.s32 	%r116, %r109, %r115;
	min.s32 	%r117, %r105, %r116;
	add.s32 	%r118, %r112, %r115;
	min.s32 	%r119, %r107, %r118;
	ld.shared.u32 	%r120, [%r45+24];
	ld.shared.u32 	%r121, [%r48+17920];
	add.s32 	%r122, %r121, %r120;
	min.s32 	%r123, %r111, %r122;
	ld.shared.u32 	%r124, [%r48+18048];
	add.s32 	%r125, %r124, %r120;
	min.s32 	%r126, %r114, %r125;
	ld.shared.u32 	%r127, [%r45+8216];
	add.s32 	%r128, %r121, %r127;
	min.s32 	%r129, %r117, %r128;
	add.s32 	%r130, %r124, %r127;
	min.s32 	%r131, %r119, %r130;
	ld.shared.u32 	%r132, [%r45+28];
	ld.shared.u32 	%r133, [%r48+18176];
	add.s32 	%r134, %r133, %r132;
	min.s32 	%r135, %r123, %r134;
	ld.shared.u32 	%r136, [%r48+18304];
	add.s32 	%r137, %r136, %r132;
	min.s32 	%r138, %r126, %r137;
	ld.shared.u32 	%r139, [%r45+8220];
	add.s32 	%r140, %r133, %r139;
	min.s32 	%r141, %r129, %r140;
	add.s32 	%r142, %r136, %r139;
	min.s32 	%r143, %r131, %r142;
	ld.shared.u32 	%r144, [%r45+32];
	ld.shared.u32 	%r145, [%r48+18432];
	add.s32 	%r146, %r145, %r144;
	min.s32 	%r147, %r135, %r146;
	ld.shared.u32 	%r148, [%r48+18560];
	add.s32 	%r149, %r148, %r144;
	min.s32 	%r150, %r138, %r149;
	ld.shared.u32 	%r151, [%r45+8224];
	add.s32 	%r152, %r145, %r151;
	min.s32 	%r153, %r141, %r152;
	add.s32 	%r154, %r148, %r151;
	min.s32 	%r155, %r143, %r154;
	ld.shared.u32 	%r156, [%r45+36];
	ld.shared.u32 	%r157, [%r48+18688];
	add.s32 	%r158, %r157, %r156;
	min.s32 	%r159, %r147, %r158;
	ld.shared.u32 	%r160, [%r48+18816];
	add.s32 	%r161, %r160, %r156;
	min.s32 	%r162, %r150, %r161;
	ld.shared.u32 	%r163, [%r45+8228];
	add.s32 	%r164, %r157, %r163;
	min.s32 	%r165, %r153, %r164;
	add.s32 	%r166, %r160, %r163;
	min.s32 	%r167, %r155, %r166;
	ld.shared.u32 	%r168, [%r45+40];
	ld.shared.u32 	%r169, [%r48+18944];
	add.s32 	%r170, %r169, %r168;
	min.s32 	%r171, %r159, %r170;
	ld.shared.u32 	%r172, [%r48+19072];
	add.s32 	%r173, %r172, %r168;
	min.s32 	%r174, %r162, %r173;
	ld.shared.u32 	%r175, [%r45+8232];
	add.s32 	%r176, %r169, %r175;
	min.s32 	%r177, %r165, %r176;
	add.s32 	%r178, %r172, %r175;
	min.s32 	%r179, %r167, %r178;
	ld.shared.u32 	%r180, [%r45+44];
	ld.shared.u32 	%r181, [%r48+19200];
	add.s32 	%r182, %r181, %r180;
	min.s32 	%r183, %r171, %r182;
	ld.shared.u32 	%r184, [%r48+19328];
	add.s32 	%r185, %r184, %r180;
	min.s32 	%r186, %r174, %r185;
	ld.shared.u32 	%r187, [%r45+8236];
	add.s32 	%r188, %r181, %r187;
	min.s32 	%r189, %r177, %r188;
	add.s32 	%r190, %r184, %r187;
	min.s32 	%r191, %r179, %r190;
	ld.shared.u32 	%r192, [%r45+48];
	ld.shared.u32 	%r193, [%r48+19456];
	add.s32 	%r194, %r193, %r192;
	min.s32 	%r195, %r183, %r194;
	ld.shared.u32 	%r196, [%r48+19584];
	add.s32 	%r197, %r196, %r192;
	min.s32 	%r198, %r186, %r197;
	ld.shared.u32 	%r199, [%r45+8240];
	add.s32 	%r200, %r193, %r199;
	min.s32 	%r201, %r189, %r200;
	add.s32 	%r202, %r196, %r199;
	min.s32 	%r203, %r191, %r202;
	ld.shared.u32 	%r204, [%r45+52];
	ld.shared.u32 	%r205, [%r48+19712];
	add.s32 	%r206, %r205, %r204;
	min.s32 	%r207, %r195, %r206;
	ld.shared.u32 	%r208, [%r48+19840];
	add.s32 	%r209, %r208, %r204;
	min.s32 	%r210, %r198, %r209;
	ld.shared.u32 	%r211, [%r45+8244];
	add.s32 	%r212, %r205, %r211;
	min.s32 	%r213, %r201, %r212;
	add.s32 	%r214, %r208, %r211;
	min.s32 	%r215, %r203, %r214;
	ld.shared.u32 	%r216, [%r45+56];
	ld.shared.u32 	%r217, [%r48+19968];
	add.s32 	%r218, %r217, %r216;
	min.s32 	%r219, %r207, %r218;
	ld.shared.u32 	%r220, [%r48+20096];
	add.s32 	%r221, %r220, %r216;
	min.s32 	%r222, %r210, %r221;
	ld.shared.u32 	%r223, [%r45+8248];
	add.s32 	%r224, %r217, %r223;
	min.s32 	%r225, %r213, %r224;
	add.s32 	%r226, %r220, %r223;
	min.s32 	%r227, %r215, %r226;
	ld.shared.u32 	%r228, [%r45+60];
	ld.shared.u32 	%r229, [%r48+20224];
	add.s32 	%r230, %r229, %r228;
	min.s32 	%r231, %r219, %r230;
	ld.shared.u32 	%r232, [%r48+20352];
	add.s32 	%r233, %r232, %r228;
	min.s32 	%r234, %r222, %r233;
	ld.shared.u32 	%r235, [%r45+8252];
	add.s32 	%r236, %r229, %r235;
	min.s32 	%r237, %r225, %r236;
	add.s32 	%r238, %r232, %r235;
	min.s32 	%r239, %r227, %r238;
	ld.shared.u32 	%r240, [%r45+64];
	ld.shared.u32 	%r241, [%r48+20480];
	add.s32 	%r242, %r241, %r240;
	min.s32 	%r243, %r231, %r242;
	ld.shared.u32 	%r244, [%r48+20608];
	add.s32 	%r245, %r244, %r240;
	min.s32 	%r246, %r234, %r245;
	ld.shared.u32 	%r247, [%r45+8256];
	add.s32 	%r248, %r241, %r247;
	min.s32 	%r249, %r237, %r248;
	add.s32 	%r250, %r244, %r247;
	min.s32 	%r251, %r239, %r250;
	ld.shared.u32 	%r252, [%r45+68];
	ld.shared.u32 	%r253, [%r48+20736];
	add.s32 	%r254, %r253, %r252;
	min.s32 	%r255, %r243, %r254;
	ld.shared.u32 	%r256, [%r48+20864];
	add.s32 	%r257, %r256, %r252;
	min.s32 	%r258, %r246, %r257;
	ld.shared.u32 	%r259, [%r45+8260];
	add.s32 	%r260, %r253, %r259;
	min.s32 	%r261, %r249, %r260;
	add.s32 	%r262, %r256, %r259;
	min.s32 	%r263, %r251, %r262;
	ld.shared.u32 	%r264, [%r45+72];
	ld.shared.u32 	%r265, [%r48+20992];
	add.s32 	%r266, %r265, %r264;
	min.s32 	%r267, %r255, %r266;
	ld.shared.u32 	%r268, [%r48+21120];
	add.s32 	%r269, %r268, %r264;
	min.s32 	%r270, %r258, %r269;
	ld.shared.u32 	%r271, [%r45+8264];
	add.s32 	%r272, %r265, %r271;
	min.s32 	%r273, %r261, %r272;
	add.s32 	%r274, %r268, %r271;
	min.s32 	%r275, %r263, %r274;
	ld.shared.u32 	%r276, [%r45+76];
	ld.shared.u32 	%r277, [%r48+21248];
	add.s32 	%r278, %r277, %r276;
	min.s32 	%r279, %r267, %r278;
	ld.shared.u32 	%r280, [%r48+21376];
	add.s32 	%r281, %r280, %r276;
	min.s32 	%r282, %r270, %r281;
	ld.shared.u32 	%r283, [%r45+8268];
	add.s32 	%r284, %r277, %r283;
	min.s32 	%r285, %r273, %r284;
	add.s32 	%r286, %r280, %r283;
	min.s32 	%r287, %r275, %r286;
	ld.shared.u32 	%r288, [%r45+80];
	ld.shared.u32 	%r289, [%r48+21504];
	add.s32 	%r290, %r289, %r288;
	min.s32 	%r291, %r279, %r290;
	ld.shared.u32 	%r292, [%r48+21632];
	add.s32 	%r293, %r292, %r288;
	min.s32 	%r294, %r282, %r293;
	ld.shared.u32 	%r295, [%r45+8272];
	add.s32 	%r296, %r289, %r295;
	min.s32 	%r297, %r285, %r296;
	add.s32 	%r298, %r292, %r295;
	min.s32 	%r299, %r287, %r298;
	ld.shared.u32 	%r300, [%r45+84];
	ld.shared.u32 	%r301, [%r48+21760];
	add.s32 	%r302, %r301, %r300;
	min.s32 	%r303, %r291, %r302;
	ld.shared.u32 	%r304, [%r48+21888];
	add.s32 	%r305, %r304, %r300;
	min.s32 	%r306, %r294, %r305;
	ld.shared.u32 	%r307, [%r45+8276];
	add.s32 	%r308, %r301, %r307;
	min.s32 	%r309, %r297, %r308;
	add.s32 	%r310, %r304, %r307;
	min.s32 	%r311, %r299, %r310;
	ld.shared.u32 	%r312, [%r45+88];
	ld.shared.u32 	%r313, [%r48+22016];
	add.s32 	%r314, %r313, %r312;
	min.s32 	%r315, %r303, %r314;
	ld.shared.u32 	%r316, [%r48+22144];
	add.s32 	%r317, %r316, %r312;
	min.s32 	%r318, %r306, %r317;
	ld.shared.u32 	%r319, [%r45+8280];
	add.s32 	%r320, %r313, %r319;
	min.s32 	%r321, %r309, %r320;
	add.s32 	%r322, %r316, %r319;
	min.s32 	%r323, %r311, %r322;
	ld.shared.u32 	%r324, [%r45+92];
	ld.shared.u32 	%r325, [%r48+22272];
	add.s32 	%r326, %r325, %r324;
	min.s32 	%r327, %r315, %r326;
	ld.shared.u32 	%r328, [%r48+22400];
	add.s32 	%r329, %r328, %r324;
	min.s32 	%r330, %r318, %r329;
	ld.shared.u32 	%r331, [%r45+8284];
	add.s32 	%r332, %r325, %r331;
	min.s32 	%r333, %r321, %r332;
	add.s32 	%r334, %r328, %r331;
	min.s32 	%r335, %r323, %r334;
	ld.shared.u32 	%r336, [%r45+96];
	ld.shared.u32 	%r337, [%r48+22528];
	add.s32 	%r338, %r337, %r336;
	min.s32 	%r339, %r327, %r338;
	ld.shared.u32 	%r340, [%r48+22656];
	add.s32 	%r341, %r340, %r336;
	min.s32 	%r342, %r330, %r341;
	ld.shared.u32 	%r343, [%r45+8288];
	add.s32 	%r344, %r337, %r343;
	min.s32 	%r345, %r333, %r344;
	add.s32 	%r346, %r340, %r343;
	min.s32 	%r347, %r335, %r346;
	ld.shared.u32 	%r348, [%r45+100];
	ld.shared.u32 	%r349, [%r48+22784];
	add.s32 	%r350, %r349, %r348;
	min.s32 	%r351, %r339, %r350;
	ld.shared.u32 	%r352, [%r48+22912];
	add.s32 	%r353, %r352, %r348;
	min.s32 	%r354, %r342, %r353;
	ld.shared.u32 	%r355, [%r45+8292];
	add.s32 	%r356, %r349, %r355;
	min.s32 	%r357, %r345, %r356;
	add.s32 	%r358, %r352, %r355;
	min.s32 	%r359, %r347, %r358;
	ld.shared.u32 	%r360, [%r45+104];
	ld.shared.u32 	%r361, [%r48+23040];
	add.s32 	%r362, %r361, %r360;
	min.s32 	%r363, %r351, %r362;
	ld.shared.u32 	%r364, [%r48+23168];
	add.s32 	%r365, %r364, %r360;
	min.s32 	%r366, %r354, %r365;
	ld.shared.u32 	%r367, [%r45+8296];
	add.s32 	%r368, %r361, %r367;
	min.s32 	%r369, %r357, %r368;
	add.s32 	%r370, %r364, %r367;
	min.s32 	%r371, %r359, %r370;
	ld.shared.u32 	%r372, [%r45+108];
	ld.shared.u32 	%r373, [%r48+23296];
	add.s32 	%r374, %r373, %r372;
	min.s32 	%r375, %r363, %r374;
	ld.shared.u32 	%r376, [%r48+23424];
	add.s32 	%r377, %r376, %r372;
	min.s32 	%r378, %r366, %r377;
	ld.shared.u32 	%r379, [%r45+8300];
	add.s32 	%r380, %r373, %r379;
	min.s32 	%r381, %r369, %r380;
	add.s32 	%r382, %r376, %r379;
	min.s32 	%r383, %r371, %r382;
	ld.shared.u32 	%r384, [%r45+112];
	ld.shared.u32 	%r385, [%r48+23552];
	add.s32 	%r386, %r385, %r384;
	min.s32 	%r387, %r375, %r386;
	ld.shared.u32 	%r388, [%r48+23680];
	add.s32 	%r389, %r388, %r384;
	min.s32 	%r390, %r378, %r389;
	ld.shared.u32 	%r391, [%r45+8304];
	add.s32 	%r392, %r385, %r391;
	min.s32 	%r393, %r381, %r392;
	add.s32 	%r394, %r388, %r391;
	min.s32 	%r395, %r383, %r394;
	ld.shared.u32 	%r396, [%r45+116];
	ld.shared.u32 	%r397, [%r48+23808];
	add.s32 	%r398, %r397, %r396;
	min.s32 	%r399, %r387, %r398;
	ld.shared.u32 	%r400, [%r48+23936];
	add.s32 	%r401, %r400, %r396;
	min.s32 	%r402, %r390, %r401;
	ld.shared.u32 	%r403, [%r45+8308];
	add.s32 	%r404, %r397, %r403;
	min.s32 	%r405, %r393, %r404;
	add.s32 	%r406, %r400, %r403;
	min.s32 	%r407, %r395, %r406;
	ld.shared.u32 	%r408, [%r45+120];
	ld.shared.u32 	%r409, [%r48+24064];
	add.s32 	%r410, %r409, %r408;
	min.s32 	%r411, %r399, %r410;
	ld.shared.u32 	%r412, [%r48+24192];
	add.s32 	%r413, %r412, %r408;
	min.s32 	%r414, %r402, %r413;
	ld.shared.u32 	%r415, [%r45+8312];
	add.s32 	%r416, %r409, %r415;
	min.s32 	%r417, %r405, %r416;
	add.s32 	%r418, %r412, %r415;
	min.s32 	%r419, %r407, %r418;
	ld.shared.u32 	%r420, [%r45+124];
	ld.shared.u32 	%r421, [%r48+24320];
	add.s32 	%r422, %r421, %r420;
	min.s32 	%r423, %r411, %r422;
	ld.shared.u32 	%r424, [%r48+24448];
	add.s32 	%r425, %r424, %r420;
	min.s32 	%r426, %r414, %r425;
	ld.shared.u32 	%r427, [%r45+8316];
	add.s32 	%r428, %r421, %r427;
	min.s32 	%r429, %r417, %r428;
	add.s32 	%r430, %r424, %r427;
	min.s32 	%r431, %r419, %r430;
	ld.shared.u32 	%r432, [%r45+128];
	ld.shared.u32 	%r433, [%r48+24576];
	add.s32 	%r434, %r433, %r432;
	min.s32 	%r435, %r423, %r434;
	ld.shared.u32 	%r436, [%r48+24704];
	add.s32 	%r437, %r436, %r432;
	min.s32 	%r438, %r426, %r437;
	ld.shared.u32 	%r439, [%r45+8320];
	add.s32 	%r440, %r433, %r439;
	min.s32 	%r441, %r429, %r440;
	add.s32 	%r442, %r436, %r439;
	min.s32 	%r443, %r431, %r442;
	ld.shared.u32 	%r444, [%r45+132];
	ld.shared.u32 	%r445, [%r48+24832];
	add.s32 	%r446, %r445, %r444;
	min.s32 	%r447, %r435, %r446;
	ld.shared.u32 	%r448, [%r48+24960];
	add.s32 	%r449, %r448, %r444;
	min.s32 	%r450, %r438, %r449;
	ld.shared.u32 	%r451, [%r45+8324];
	add.s32 	%r452, %r445, %r451;
	min.s32 	%r453, %r441, %r452;
	add.s32 	%r454, %r448, %r451;
	min.s32 	%r455, %r443, %r454;
	ld.shared.u32 	%r456, [%r45+136];
	ld.shared.u32 	%r457, [%r48+25088];
	add.s32 	%r458, %r457, %r456;
	min.s32 	%r459, %r447, %r458;
	ld.shared.u32 	%r460, [%r48+25216];
	add.s32 	%r461, %r460, %r456;
	min.s32 	%r462, %r450, %r461;
	ld.shared.u32 	%r463, [%r45+8328];
	add.s32 	%r464, %r457, %r463;
	min.s32 	%r465, %r453, %r464;
	add.s32 	%r466, %r460, %r463;
	min.s32 	%r467, %r455, %r466;
	ld.shared.u32 	%r468, [%r45+140];
	ld.shared.u32 	%r469, [%r48+25344];
	add.s32 	%r470, %r469, %r468;
	min.s32 	%r471, %r459, %r470;
	ld.shared.u32 	%r472, [%r48+25472];
	add.s32 	%r473, %r472, %r468;
	min.s32 	%r474, %r462, %r473;
	ld.shared.u32 	%r475, [%r45+8332];
	add.s32 	%r476, %r469, %r475;
	min.s32 	%r477, %r465, %r476;
	add.s32 	%r478, %r472, %r475;
	min.s32 	%r479, %r467, %r478;
	ld.shared.u32 	%r480, [%r45+144];
	ld.shared.u32 	%r481, [%r48+25600];
	add.s32 	%r482, %r481, %r480;
	min.s32 	%r483, %r471, %r482;
	ld.shared.u32 	%r484, [%r48+25728];
	add.s32 	%r485, %r484, %r480;
	min.s32 	%r486, %r474, %r485;
	ld.shared.u32 	%r487, [%r45+8336];
	add.s32 	%r488, %r481, %r487;
	min.s32 	%r489, %r477, %r488;
	add.s32 	%r490, %r484, %r487;
	min.s32 	%r491, %r479, %r490;
	ld.shared.u32 	%r492, [%r45+148];
	ld.shared.u32 	%r493, [%r48+25856];
	add.s32 	%r494, %r493, %r492;
	min.s32 	%r495, %r483, %r494;
	ld.shared.u32 	%r496, [%r48+25984];
	add.s32 	%r497, %r496, %r492;
	min.s32 	%r498, %r486, %r497;
	ld.shared.u32 	%r499, [%r45+8340];
	add.s32 	%r500, %r493, %r499;
	min.s32 	%r501, %r489, %r500;
	add.s32 	%r502, %r496, %r499;
	min.s32 	%r503, %r491, %r502;
	ld.shared.u32 	%r504, [%r45+152];
	ld.shared.u32 	%r505, [%r48+26112];
	add.s32 	%r506, %r505, %r504;
	min.s32 	%r507, %r495, %r506;
	ld.shared.u32 	%r508, [%r48+26240];
	add.s32 	%r509, %r508, %r504;
	min.s32 	%r510, %r498, %r509;
	ld.shared.u32 	%r511, [%r45+8344];
	add.s32 	%r512, %r505, %r511;
	min.s32 	%r513, %r501, %r512;
	add.s32 	%r514, %r508, %r511;
	min.s32 	%r515, %r503, %r514;
	ld.shared.u32 	%r516, [%r45+156];
	ld.shared.u32 	%r517, [%r48+26368];
	add.s32 	%r518, %r517, %r516;
	min.s32 	%r519, %r507, %r518;
	ld.shared.u32 	%r520, [%r48+26496];
	add.s32 	%r521, %r520, %r516;
	min.s32 	%r522, %r510, %r521;
	ld.shared.u32 	%r523, [%r45+8348];
	add.s32 	%r524, %r517, %r523;
	min.s32 	%r525, %r513, %r524;
	add.s32 	%r526, %r520, %r523;
	min.s32 	%r527, %r515, %r526;
	ld.shared.u32 	%r528, [%r45+160];
	ld.shared.u32 	%r529, [%r48+26624];
	add.s32 	%r530, %r529, %r528;
	min.s32 	%r531, %r519, %r530;
	ld.shared.u32 	%r532, [%r48+26752];
	add.s32 	%r533, %r532, %r528;
	min.s32 	%r534, %r522, %r533;
	ld.shared.u32 	%r535, [%r45+8352];
	add.s32 	%r536, %r529, %r535;
	min.s32 	%r537, %r525, %r536;
	add.s32 	%r538, %r532, %r535;
	min.s32 	%r539, %r527, %r538;
	ld.shared.u32 	%r540, [%r45+164];
	ld.shared.u32 	%r541, [%r48+26880];
	add.s32 	%r542, %r541, %r540;
	min.s32 	%r543, %r531, %r542;
	ld.shared.u32 	%r544, [%r48+27008];
	add.s32 	%r545, %r544, %r540;
	min.s32 	%r546, %r534, %r545;
	ld.shared.u32 	%r547, [%r45+8356];
	add.s32 	%r548, %r541, %r547;
	min.s32 	%r549, %r537, %r548;
	add.s32 	%r550, %r544, %r547;
	min.s32 	%r551, %r539, %r550;
	ld.shared.u32 	%r552, [%r45+168];
	ld.shared.u32 	%r553, [%r48+27136];
	add.s32 	%r554, %r553, %r552;
	min.s32 	%r555, %r543, %r554;
	ld.shared.u32 	%r556, [%r48+27264];
	add.s32 	%r557, %r556, %r552;
	min.s32 	%r558, %r546, %r557;
	ld.shared.u32 	%r559, [%r45+8360];
	add.s32 	%r560, %r553, %r559;
	min.s32 	%r561, %r549, %r560;
	add.s32 	%r562, %r556, %r559;
	min.s32 	%r563, %r551, %r562;
	ld.shared.u32 	%r564, [%r45+172];
	ld.shared.u32 	%r565, [%r48+27392];
	add.s32 	%r566, %r565, %r564;
	min.s32 	%r567, %r555, %r566;
	ld.shared.u32 	%r568, [%r48+27520];
	add.s32 	%r569, %r568, %r564;
	min.s32 	%r570, %r558, %r569;
	ld.shared.u32 	%r571, [%r45+8364];
	add.s32 	%r572, %r565, %r571;
	min.s32 	%r573, %r561, %r572;
	add.s32 	%r574, %r568, %r571;
	min.s32 	%r575, %r563, %r574;
	ld.shared.u32 	%r576, [%r45+176];
	ld.shared.u32 	%r577, [%r48+27648];
	add.s32 	%r578, %r577, %r576;
	min.s32 	%r579, %r567, %r578;
	ld.shared.u32 	%r580, [%r48+27776];
	add.s32 	%r581, %r580, %r576;
	min.s32 	%r582, %r570, %r581;
	ld.shared.u32 	%r583, [%r45+8368];
	add.s32 	%r584, %r577, %r583;
	min.s32 	%r585, %r573, %r584;
	add.s32 	%r586, %r580, %r583;
	min.s32 	%r587, %r575, %r586;
	ld.shared.u32 	%r588, [%r45+180];
	ld.shared.u32 	%r589, [%r48+27904];
	add.s32 	%r590, %r589, %r588;
	min.s32 	%r591, %r579, %r590;
	ld.shared.u32 	%r592, [%r48+28032];
	add.s32 	%r593, %r592, %r588;
	min.s32 	%r594, %r582, %r593;
	ld.shared.u32 	%r595, [%r45+8372];
	add.s32 	%r596, %r589, %r595;
	min.s32 	%r597, %r585, %r596;
	add.s32 	%r598, %r592, %r595;
	min.s32 	%r599, %r587, %r598;
	ld.shared.u32 	%r600, [%r45+184];
	ld.shared.u32 	%r601, [%r48+28160];
	add.s32 	%r602, %r601, %r600;
	min.s32 	%r603, %r591, %r602;
	ld.shared.u32 	%r604, [%r48+28288];
	add.s32 	%r605, %r604, %r600;
	min.s32 	%r606, %r594, %r605;
	ld.shared.u32 	%r607, [%r45+8376];
	add.s32 	%r608, %r601, %r607;
	min.s32 	%r609, %r597, %r608;
	add.s32 	%r610, %r604, %r607;
	min.s32 	%r611, %r599, %r610;
	ld.shared.u32 	%r612, [%r45+188];
	ld.shared.u32 	%r613, [%r48+28416];
	add.s32 	%r614, %r613, %r612;
	min.s32 	%r615, %r603, %r614;
	ld.shared.u32 	%r616, [%r48+28544];
	add.s32 	%r617, %r616, %r612;
	min.s32 	%r618, %r606, %r617;
	ld.shared.u32 	%r619, [%r45+8380];
	add.s32 	%r620, %r613, %r619;
	min.s32 	%r621, %r609, %r620;
	add.s32 	%r622, %r616, %r619;
	min.s32 	%r623, %r611, %r622;
	ld.shared.u32 	%r624, [%r45+192];
	ld.shared.u32 	%r625, [%r48+28672];
	add.s32 	%r626, %r625, %r624;
	min.s32 	%r627, %r615, %r626;
	ld.shared.u32 	%r628, [%r48+28800];
	add.s32 	%r629, %r628, %r624;
	min.s32 	%r630, %r618, %r629;
	ld.shared.u32 	%r631, [%r45+8384];
	add.s32 	%r632, %r625, %r631;
	min.s32 	%r633, %r621, %r632;
	add.s32 	%r634, %r628, %r631;
	min.s32 	%r635, %r623, %r634;
	ld.shared.u32 	%r636, [%r45+196];
	ld.shared.u32 	%r637, [%r48+28928];
	add.s32 	%r638, %r637, %r636;
	min.s32 	%r639, %r627, %r638;
	ld.shared.u32 	%r640, [%r48+29056];
	add.s32 	%r641, %r640, %r636;
	min.s32 	%r642, %r630, %r641;
	ld.shared.u32 	%r643, [%r45+8388];
	add.s32 	%r644, %r637, %r643;
	min.s32 	%r645, %r633, %r644;
	add.s32 	%r646, %r640, %r643;
	min.s32 	%r647, %r635, %r646;
	ld.shared.u32 	%r648, [%r45+200];
	ld.shared.u32 	%r649, [%r48+29184];
	add.s32 	%r650, %r649, %r648;
	min.s32 	%r651, %r639, %r650;
	ld.shared.u32 	%r652, [%r48+29312];
	add.s32 	%r653, %r652, %r648;
	min.s32 	%r654, %r642, %r653;
	ld.shared.u32 	%r655, [%r45+8392];
	add.s32 	%r656, %r649, %r655;
	min.s32 	%r657, %r645, %r656;
	add.s32 	%r658, %r652, %r655;
	min.s32 	%r659, %r647, %r658;
	ld.shared.u32 	%r660, [%r45+204];
	ld.shared.u32 	%r661, [%r48+29440];
	add.s32 	%r662, %r661, %r660;
	min.s32 	%r663, %r651, %r662;
	ld.shared.u32 	%r664, [%r48+29568];
	add.s32 	%r665, %r664, %r660;
	min.s32 	%r666, %r654, %r665;
	ld.shared.u32 	%r667, [%r45+8396];
	add.s32 	%r668, %r661, %r667;
	min.s32 	%r669, %r657, %r668;
	add.s32 	%r670, %r664, %r667;
	min.s32 	%r671, %r659, %r670;
	ld.shared.u32 	%r672, [%r45+208];
	ld.shared.u32 	%r673, [%r48+29696];
	add.s32 	%r674, %r673, %r672;
	min.s32 	%r675, %r663, %r674;
	ld.shared.u32 	%r676, [%r48+29824];
	add.s32 	%r677, %r676, %r672;
	min.s32 	%r678, %r666, %r677;
	ld.shared.u32 	%r679, [%r45+8400];
	add.s32 	%r680, %r673, %r679;
	min.s32 	%r681, %r669, %r680;
	add.s32 	%r682, %r676, %r679;
	min.s32 	%r683, %r671, %r682;
	ld.shared.u32 	%r684, [%r45+212];
	ld.shared.u32 	%r685, [%r48+29952];
	add.s32 	%r686, %r685, %r684;
	min.s32 	%r687, %r675, %r686;
	ld.shared.u32 	%r688, [%r48+30080];
	add.s32 	%r689, %r688, %r684;
	min.s32 	%r690, %r678, %r689;
	ld.shared.u32 	%r691, [%r45+8404];
	add.s32 	%r692, %r685, %r691;
	min.s32 	%r693, %r681, %r692;
	add.s32 	%r694, %r688, %r691;
	min.s32 	%r695, %r683, %r694;
	ld.shared.u32 	%r696, [%r45+216];
	ld.shared.u32 	%r697, [%r48+30208];
	add.s32 	%r698, %r697, %r696;
	min.s32 	%r699, %r687, %r698;
	ld.shared.u32 	%r700, [%r48+30336];
	add.s32 	%r701, %r700, %r696;
	min.s32 	%r702, %r690, %r701;
	ld.shared.u32 	%r703, [%r45+8408];
	add.s32 	%r704, %r697, %r703;
	min.s32 	%r705, %r693, %r704;
	add.s32 	%r706, %r700, %r703;
	min.s32 	%r707, %r695, %r706;
	ld.shared.u32 	%r708, [%r45+220];
	ld.shared.u32 	%r709, [%r48+30464];
	add.s32 	%r710, %r709, %r708;
	min.s32 	%r711, %r699, %r710;
	ld.shared.u32 	%r712, [%r48+30592];
	add.s32 	%r713, %r712, %r708;
	min.s32 	%r714, %r702, %r713;
	ld.shared.u32 	%r715, [%r45+8412];
	add.s32 	%r716, %r709, %r715;
	min.s32 	%r717, %r705, %r716;
	add.s32 	%r718, %r712, %r715;
	min.s32 	%r719, %r707, %r718;
	ld.shared.u32 	%r720, [%r45+224];
	ld.shared.u32 	%r721, [%r48+30720];
	add.s32 	%r722, %r721, %r720;
	min.s32 	%r723, %r711, %r722;
	ld.shared.u32 	%r724, [%r48+30848];
	add.s32 	%r725, %r724, %r720;
	min.s32 	%r726, %r714, %r725;
	ld.shared.u32 	%r727, [%r45+8416];
	add.s32 	%r728, %r721, %r727;
	min.s32 	%r729, %r717, %r728;
	add.s32 	%r730, %r724, %r727;
	min.s32 	%r731, %r719, %r730;
	ld.shared.u32 	%r732, [%r45+228];
	ld.shared.u32 	%r733, [%r48+30976];
	add.s32 	%r734, %r733, %r732;
	min.s32 	%r735, %r723, %r734;
	ld.shared.u32 	%r736, [%r48+31104];
	add.s32 	%r737, %r736, %r732;
	min.s32 	%r738, %r726, %r737;
	ld.shared.u32 	%r739, [%r45+8420];
	add.s32 	%r740, %r733, %r739;
	min.s32 	%r741, %r729, %r740;
	add.s32 	%r742, %r736, %r739;
	min.s32 	%r743, %r731, %r742;
	ld.shared.u32 	%r744, [%r45+232];
	ld.shared.u32 	%r745, [%r48+31232];
	add.s32 	%r746, %r745, %r744;
	min.s32 	%r747, %r735, %r746;
	ld.shared.u32 	%r748, [%r48+31360];
	add.s32 	%r749, %r748, %r744;
	min.s32 	%r750, %r738, %r749;
	ld.shared.u32 	%r751, [%r45+8424];
	add.s32 	%r752, %r745, %r751;
	min.s32 	%r753, %r741, %r752;
	add.s32 	%r754, %r748, %r751;
	min.s32 	%r755, %r743, %r754;
	ld.shared.u32 	%r756, [%r45+236];
	ld.shared.u32 	%r757, [%r48+31488];
	add.s32 	%r758, %r757, %r756;
	min.s32 	%r759, %r747, %r758;
	ld.shared.u32 	%r760, [%r48+31616];
	add.s32 	%r761, %r760, %r756;
	min.s32 	%r762, %r750, %r761;
	ld.shared.u32 	%r763, [%r45+8428];
	add.s32 	%r764, %r757, %r763;
	min.s32 	%r765, %r753, %r764;
	add.s32 	%r766, %r760, %r763;
	min.s32 	%r767, %r755, %r766;
	ld.shared.u32 	%r768, [%r45+240];
	ld.shared.u32 	%r769, [%r48+31744];
	add.s32 	%r770, %r769, %r768;
	min.s32 	%r771, %r759, %r770;
	ld.shared.u32 	%r772, [%r48+31872];
	add.s32 	%r773, %r772, %r768;
	min.s32 	%r774, %r762, %r773;
	ld.shared.u32 	%r775, [%r45+8432];
	add.s32 	%r776, %r769, %r775;
	min.s32 	%r777, %r765, %r776;
	add.s32 	%r778, %r772, %r775;
	min.s32 	%r779, %r767, %r778;
	ld.shared.u32 	%r780, [%r45+244];
	ld.shared.u32 	%r781, [%r48+32000];
	add.s32 	%r782, %r781, %r780;
	min.s32 	%r783, %r771, %r782;
	ld.shared.u32 	%r784, [%r48+32128];
	add.s32 	%r785, %r784, %r780;
	min.s32 	%r786, %r774, %r785;
	ld.shared.u32 	%r787, [%r45+8436];
	add.s32 	%r788, %r781, %r787;
	min.s32 	%r789, %r777, %r788;
	add.s32 	%r790, %r784, %r787;
	min.s32 	%r791, %r779, %r790;
	ld.shared.u32 	%r792, [%r45+248];
	ld.shared.u32 	%r793, [%r48+32256];
	add.s32 	%r794, %r793, %r792;
	min.s32 	%r795, %r783, %r794;
	ld.shared.u32 	%r796, [%r48+32384];
	add.s32 	%r797, %r796, %r792;
	min.s32 	%r798, %r786, %r797;
	ld.shared.u32 	%r799, [%r45+8440];
	add.s32 	%r800, %r793, %r799;
	min.s32 	%r801, %r789, %r800;
	add.s32 	%r802, %r796, %r799;
	min.s32 	%r803, %r791, %r802;
	ld.shared.u32 	%r804, [%r45+252];
	ld.shared.u32 	%r805, [%r48+32512];
	add.s32 	%r806, %r805, %r804;
	min.s32 	%r807, %r795, %r806;
	ld.shared.u32 	%r808, [%r48+32640];
	add.s32 	%r809, %r808, %r804;
	min.s32 	%r810, %r798, %r809;
	ld.shared.u32 	%r811, [%r45+8444];
	add.s32 	%r812, %r805, %r811;
	min.s32 	%r813, %r801, %r812;
	add.s32 	%r814, %r808, %r811;
	min.s32 	%r815, %r803, %r814;
	st.global.u32 	[%rd4], %r807;
	st.global.u32 	[%rd4+128], %r810;
	st.global.u32 	[%rd6], %r813;
	st.global.u32 	[%rd6+128], %r815;
	ret;

}


// ===== COMPILED SASS (sm_100) =====

	.target	sm_100

	.elftype	@"ET_EXEC"


//--------------------- .note.nv.tkinfo           --------------------------
	.section	.note.nv.tkinfo,"",@"SHT_NOTE"
	.sectionflags	@"SHF_NOTE_NV_TKINFO"
	.tkinfo
        /*0018*/ 	.word	0x00000002
        /*0030*/ 	.string	""
        /*0030*/ 	.string	"ptxas"
        /*0030*/ 	.string	"Cuda compilation tools, release 13.0, V13.0.88"
        /*0030*/ 	.string	"Build cuda_13.0.r13.0/compiler.36424714_0"
        /*0030*/ 	.string	"-arch sm_100 -m 64 "



//--------------------- .note.nv.cuinfo           --------------------------
	.section	.note.nv.cuinfo,"",@"SHT_NOTE"
	.sectionflags	@"SHF_NOTE_NV_CUINFO"
        /*0018*/ 	.short	0x0002
        /*001a*/ 	.short	0x0064
        /*001c*/ 	.short	0x0082
	.zero		2


//--------------------- .nv.info                  --------------------------
	.section	.nv.info,"",@"SHT_CUDA_INFO"
	.align	4


	//----- nvinfo : EIATTR_REGCOUNT
	.align		4
        /*0000*/ 	.byte	0x04, 0x2f
        /*0002*/ 	.short	(.L_2 - .L_1)
	.align		4
.L_1:
        /*0004*/ 	.word	index@(_Z6phase1Pii)
        /*0008*/ 	.word	0x00000014


	//----- nvinfo : EIATTR_FRAME_SIZE
	.align		4
.L_2:
        /*000c*/ 	.byte	0x04, 0x11
        /*000e*/ 	.short	(.L_4 - .L_3)
	.align		4
.L_3:
        /*0010*/ 	.word	index@(_Z6phase1Pii)
        /*0014*/ 	.word	0x00000000


	//----- nvinfo : EIATTR_REGCOUNT
	.align		4
.L_4:
        /*0018*/ 	.byte	0x04, 0x2f
        /*001a*/ 	.short	(.L_6 - .L_5)
	.align		4
.L_5:
        /*001c*/ 	.word	index@(_Z6phase2Pii)
        /*0020*/ 	.word	0x0000001f


	//----- nvinfo : EIATTR_FRAME_SIZE
	.align		4
.L_6:
        /*0024*/ 	.byte	0x04, 0x11
        /*0026*/ 	.short	(.L_8 - .L_7)
	.align		4
.L_7:
        /*0028*/ 	.word	index@(_Z6phase2Pii)
        /*002c*/ 	.word	0x00000000


	//----- nvinfo : EIATTR_REGCOUNT
	.align		4
.L_8:
        /*0030*/ 	.byte	0x04, 0x2f
        /*0032*/ 	.short	(.L_10 - .L_9)
	.align		4
.L_9:
        /*0034*/ 	.word	index@(_Z6phase3Pii)
        /*0038*/ 	.word	0x00000020


	//----- nvinfo : EIATTR_FRAME_SIZE
	.align		4
.L_10:
        /*003c*/ 	.byte	0x04, 0x11
        /*003e*/ 	.short	(.L_12 - .L_11)
	.align		4
.L_11:
        /*0040*/ 	.word	index@(_Z6phase3Pii)
        /*0044*/ 	.word	0x00000000


	//----- nvinfo : EIATTR_MIN_STACK_SIZE
	.align		4
.L_12:
        /*0048*/ 	.byte	0x04, 0x12
        /*004a*/ 	.short	(.L_14 - .L_13)
	.align		4
.L_13:
        /*004c*/ 	.word	index@(_Z6phase3Pii)
        /*0050*/ 	.word	0x00000000


	//----- nvinfo : EIATTR_MIN_STACK_SIZE
	.align		4
.L_14:
        /*0054*/ 	.byte	0x04, 0x12
        /*0056*/ 	.short	(.L_16 - .L_15)
	.align		4
.L_15:
        /*0058*/ 	.word	index@(_Z6phase2Pii)
        /*005c*/ 	.word	0x00000000


	//----- nvinfo : EIATTR_MIN_STACK_SIZE
	.align		4
.L_16:
        /*0060*/ 	.byte	0x04, 0x12
        /*0062*/ 	.short	(.L_18 - .L_17)
	.align		4
.L_17:
        /*0064*/ 	.word	index@(_Z6phase1Pii)
        /*0068*/ 	.word	0x00000000
.L_18:


//--------------------- .nv.compat                --------------------------
	.section	.nv.compat,"",@"SHT_CUDA_COMPAT_INFO"
	.align	4
        /*0000*/ 	.byte	0x02, 0x09, 0x00, 0x00, 0x02, 0x02, 0x01, 0x00, 0x02, 0x05, 0x05, 0x00, 0x03, 0x07, 0x01, 0x01
        /*0010*/ 	.byte	0x02, 0x03, 0x00, 0x00, 0x02, 0x06, 0x01, 0x00, 0x04, 0x0b, 0x08, 0x00, 0x09, 0x00, 0x00, 0x00
        /*0020*/ 	.byte	0x00, 0x00, 0x00, 0x00


//--------------------- .nv.info._Z6phase3Pii     --------------------------
	.section	.nv.info._Z6phase3Pii,"",@"SHT_CUDA_INFO"
	.sectionflags	@""
	.align	4


	//----- nvinfo : EIATTR_CUDA_API_VERSION
	.align		4
        /*0000*/ 	.byte	0x04, 0x37
        /*0002*/ 	.short	(.L_20 - .L_19)
.L_19:
        /*0004*/ 	.word	0x00000082


	//----- nvinfo : EIATTR_KPARAM_INFO
	.align		4
.L_20:
        /*0008*/ 	.byte	0x04, 0x17
        /*000a*/ 	.short	(.L_22 - .L_21)
.L_21:
        /*000c*/ 	.word	0x00000000
        /*0010*/ 	.short	0x0001
        /*0012*/ 	.short	0x0008
        /*0014*/ 	.byte	0x00, 0xf0, 0x11, 0x00


	//----- nvinfo : EIATTR_KPARAM_INFO
	.align		4
.L_22:
        /*0018*/ 	.byte	0x04, 0x17
        /*001a*/ 	.short	(.L_24 - .L_23)
.L_23:
        /*001c*/ 	.word	0x00000000
        /*0020*/ 	.short	0x0000
        /*0022*/ 	.short	0x0000
        /*0024*/ 	.byte	0x00, 0xf5, 0x21, 0x00


	//----- nvinfo : EIATTR_SPARSE_MMA_MASK
	.align		4
.L_24:
        /*0028*/ 	.byte	0x03, 0x50
        /*002a*/ 	.short	0x0000


	//----- nvinfo : EIATTR_MAXREG_COUNT
	.align		4
        /*002c*/ 	.byte	0x03, 0x1b
        /*002e*/ 	.short	0x00ff


	//----- nvinfo : EIATTR_NUM_BARRIERS
	.align		4
        /*0030*/ 	.byte	0x02, 0x4c
        /*0032*/ 	.byte	0x01
	.zero		1


	//----- nvinfo : EIATTR_MERCURY_ISA_VERSION
	.align		4
        /*0034*/ 	.byte	0x03, 0x5f
        /*0036*/ 	.short	0x0101


	//----- nvinfo : EIATTR_VRC_CTA_INIT_COUNT
	.align		4
        /*0038*/ 	.byte	0x02, 0x4a
	.zero		1
	.zero		1


	//----- nvinfo : EIATTR_EXIT_INSTR_OFFSETS
	.align		4
        /*003c*/ 	.byte	0x04, 0x1c
        /*003e*/ 	.short	(.L_26 - .L_25)


	//   ....[0]....
.L_25:
        /*0040*/ 	.word	0x00001e30


	//----- nvinfo : EIATTR_CBANK_PARAM_SIZE
	.align		4
.L_26:
        /*0044*/ 	.byte	0x03, 0x19
        /*0046*/ 	.short	0x000c


	//----- nvinfo : EIATTR_PARAM_CBANK
	.align		4
        /*0048*/ 	.byte	0x04, 0x0a
        /*004a*/ 	.short	(.L_28 - .L_27)
	.align		4
.L_27:
        /*004c*/ 	.word	index@(.nv.constant0._Z6phase3Pii)
        /*0050*/ 	.short	0x0380
        /*0052*/ 	.short	0x000c


	//----- nvinfo : EIATTR_SW_WAR
	.align		4
.L_28:
        /*0054*/ 	.byte	0x04, 0x36
        /*0056*/ 	.short	(.L_30 - .L_29)
.L_29:
        /*0058*/ 	.word	0x00000008
.L_30:


//--------------------- .nv.info._Z6phase2Pii     --------------------------
	.section	.nv.info._Z6phase2Pii,"",@"SHT_CUDA_INFO"
	.sectionflags	@""
	.align	4


	//----- nvinfo : EIATTR_CUDA_API_VERSION
	.align		4
        /*0000*/ 	.byte	0x04, 0x37
        /*0002*/ 	.short	(.L_32 - .L_31)
.L_31:
        /*0004*/ 	.word	0x00000082


	//----- nvinfo : EIATTR_KPARAM_INFO
	.align		4
.L_32:
        /*0008*/ 	.byte	0x04, 0x17
        /*000a*/ 	.short	(.L_34 - .L_33)
.L_33:
        /*000c*/ 	.word	0x00000000
        /*0010*/ 	.short	0x0001
        /*0012*/ 	.short	0x0008
        /*0014*/ 	.byte	0x00, 0xf0, 0x11, 0x00


	//----- nvinfo : EIATTR_KPARAM_INFO
	.align		4
.L_34:
        /*0018*/ 	.byte	0x04, 0x17
        /*001a*/ 	.short	(.L_36 - .L_35)
.L_35:
        /*001c*/ 	.word	0x00000000
        /*0020*/ 	.short	0x0000
        /*0022*/ 	.short	0x0000
        /*0024*/ 	.byte	0x00, 0xf5, 0x21, 0x00


	//----- nvinfo : EIATTR_SPARSE_MMA_MASK
	.align		4
.L_36:
        /*0028*/ 	.byte	0x03, 0x50
        /*002a*/ 	.short	0x0000


	//----- nvinfo : EIATTR_MAXREG_COUNT
	.align		4
        /*002c*/ 	.byte	0x03, 0x1b
        /*002e*/ 	.short	0x00ff


	//----- nvinfo : EIATTR_NUM_BARRIERS
	.align		4
        /*0030*/ 	.byte	0x02, 0x4c
        /*0032*/ 	.byte	0x01
	.zero		1


	//----- nvinfo : EIATTR_MERCURY_ISA_VERSION
	.align		4
        /*0034*/ 	.byte	0x03, 0x5f
        /*0036*/ 	.short	0x0101


	//----- nvinfo : EIATTR_VRC_CTA_INIT_COUNT
	.align		4
        /*0038*/ 	.byte	0x02, 0x4a
	.zero		1
	.zero		1


	//----- nvinfo : EIATTR_EXIT_INSTR_OFFSETS
	.align		4
        /*003c*/ 	.byte	0x04, 0x1c
        /*003e*/ 	.short	(.L_38 - .L_37)


	//   ....[0]....
.L_37:
        /*0040*/ 	.word	0x000023b0


	//----- nvinfo : EIATTR_CBANK_PARAM_SIZE
	.align		4
.L_38:
        /*0044*/ 	.byte	0x03, 0x19
        /*0046*/ 	.short	0x000c


	//----- nvinfo : EIATTR_PARAM_CBANK
	.align		4
        /*0048*/ 	.byte	0x04, 0x0a
        /*004a*/ 	.short	(.L_40 - .L_39)
	.align		4
.L_39:
        /*004c*/ 	.word	index@(.nv.constant0._Z6phase2Pii)
        /*0050*/ 	.short	0x0380
        /*0052*/ 	.short	0x000c


	//----- nvinfo : EIATTR_SW_WAR
	.align		4
.L_40:
        /*0054*/ 	.byte	0x04, 0x36
        /*0056*/ 	.short	(.L_42 - .L_41)
.L_41:
        /*0058*/ 	.word	0x00000008
.L_42:


//--------------------- .nv.info._Z6phase1Pii     --------------------------
	.section	.nv.info._Z6phase1Pii,"",@"SHT_CUDA_INFO"
	.sectionflags	@""
	.align	4


	//----- nvinfo : EIATTR_CUDA_API_VERSION
	.align		4
        /*0000*/ 	.byte	0x04, 0x37
        /*0002*/ 	.short	(.L_44 - .L_43)
.L_43:
        /*0004*/ 	.word	0x00000082


	//----- nvinfo : EIATTR_KPARAM_INFO
	.align		4
.L_44:
        /*0008*/ 	.byte	0x04, 0x17
        /*000a*/ 	.short	(.L_46 - .L_45)
.L_45:
        /*000c*/ 	.word	0x00000000
        /*0010*/ 	.short	0x0001
        /*0012*/ 	.short	0x0008
        /*0014*/ 	.byte	0x00, 0xf0, 0x11, 0x00


	//----- nvinfo : EIATTR_KPARAM_INFO
	.align		4
.L_46:
        /*0018*/ 	.byte	0x04, 0x17
        /*001a*/ 	.short	(.L_48 - .L_47)
.L_47:
        /*001c*/ 	.word	0x00000000
        /*0020*/ 	.short	0x0000
        /*0022*/ 	.short	0x0000
        /*0024*/ 	.byte	0x00, 0xf5, 0x21, 0x00


	//----- nvinfo : EIATTR_SPARSE_MMA_MASK
	.align		4
.L_48:
        /*0028*/ 	.byte	0x03, 0x50
        /*002a*/ 	.short	0x0000


	//----- nvinfo : EIATTR_MAXREG_COUNT
	.align		4
        /*002c*/ 	.byte	0x03, 0x1b
        /*002e*/ 	.short	0x00ff


	//----- nvinfo : EIATTR_NUM_BARRIERS
	.align		4
        /*0030*/ 	.byte	0x02, 0x4c
        /*0032*/ 	.byte	0x01
	.zero		1


	//----- nvinfo : EIATTR_MERCURY_ISA_VERSION
	.align		4
        /*0034*/ 	.byte	0x03, 0x5f
        /*0036*/ 	.short	0x0101


	//----- nvinfo : EIATTR_VRC_CTA_INIT_COUNT
	.align		4
        /*0038*/ 	.byte	0x02, 0x4a
	.zero		1
	.zero		1


	//----- nvinfo : EIATTR_EXIT_INSTR_OFFSETS
	.align		4
        /*003c*/ 	.byte	0x04, 0x1c
        /*003e*/ 	.short	(.L_50 - .L_49)


	//   ....[0]....
.L_49:
        /*0040*/ 	.word	0x00005600


	//----- nvinfo : EIATTR_CBANK_PARAM_SIZE
	.align		4
.L_50:
        /*0044*/ 	.byte	0x03, 0x19
        /*0046*/ 	.short	0x000c


	//----- nvinfo : EIATTR_PARAM_CBANK
	.align		4
        /*0048*/ 	.byte	0x04, 0x0a
        /*004a*/ 	.short	(.L_52 - .L_51)
	.align		4
.L_51:
        /*004c*/ 	.word	index@(.nv.constant0._Z6phase1Pii)
        /*0050*/ 	.short	0x0380
        /*0052*/ 	.short	0x000c


	//----- nvinfo : EIATTR_SW_WAR
	.align		4
.L_52:
        /*0054*/ 	.byte	0x04, 0x36
        /*0056*/ 	.short	(.L_54 - .L_53)
.L_53:
        /*0058*/ 	.word	0x00000008
.L_54:


//--------------------- .nv.callgraph             --------------------------
	.section	.nv.callgraph,"",@"SHT_CUDA_CALLGRAPH"
	.align	4
	.sectionentsize	8
	.align		4
        /*0000*/ 	.word	0x00000000
	.align		4
        /*0004*/ 	.word	0xffffffff
	.align		4
        /*0008*/ 	.word	0x00000000
	.align		4
        /*000c*/ 	.word	0xfffffffe
	.align		4
        /*0010*/ 	.word	0x00000000
	.align		4
        /*0014*/ 	.word	0xfffffffd
	.align		4
        /*0018*/ 	.word	0x00000000
	.align		4
        /*001c*/ 	.word	0xfffffffc


//--------------------- .nv.constant3             --------------------------
	.section	.nv.constant3,"a",@progbits
	.align	4
.nv.constant3:
	.type		nV_d,@object
	.size		nV_d,(.L_0 - nV_d)
nV_d:
	.zero		4
.L_0:


//--------------------- .text._Z6phase3Pii        --------------------------
	.section	.text._Z6phase3Pii,"ax",@progbits
	.align	128
        .global         _Z6phase3Pii
        .type           _Z6phase3Pii,@function
        .size           _Z6phase3Pii,(.L_x_3 - _Z6phase3Pii)
        .other          _Z6phase3Pii,@"STO_CUDA_ENTRY STV_DEFAULT"
_Z6phase3Pii:
.text._Z6phase3Pii:
[----:B------:R-:W-:Y:S08]  /*0000*/  LDC R1, c[0x0][0x37c] ;  /* 0x0000df00ff017b82 */ /* 0x000ff00000000800 */
[----:B------:R-:W0:Y:S01]  /*0010*/  S2UR UR4, SR_CTAID.X ;  /* 0x00000000000479c3 */ /* 0x000e220000002500 */
[----:B------:R-:W1:Y:S01]  /*0020*/  S2R R0, SR_TID.Y ;  /* 0x0000000000007919 */ /* 0x000e620000002200 */
[----:B------:R-:W2:Y:S06]  /*0030*/  S2R R13, SR_TID.X ;  /* 0x00000000000d7919 */ /* 0x000eac0000002100 */
[----:B------:R-:W3:Y:S08]  /*0040*/  LDC R4, c[0x0][0x388] ;  /* 0x0000e200ff047b82 */ /* 0x000ef00000000800 */
[----:B------:R-:W4:Y:S08]  /*0050*/  S2UR UR5, SR_CTAID.Y ;  /* 0x00000000000579c3 */ /* 0x000f300000002600 */
[----:B------:R-:W5:Y:S01]  /*0060*/  LDC R5, c[0x3][RZ] ;  /* 0x00c00000ff057b82 */ /* 0x000f620000000800 */
[----:B0-----:R-:W-:-:S06]  /*0070*/  UIADD3 UR6, UPT, UPT, UR4, 0x1, URZ ;  /* 0x0000000104067890 */ /* 0x001fcc000fffe0ff */
[----:B------:R-:W-:Y:S01]  /*0080*/  IMAD.U32 R3, RZ, RZ, UR6 ;  /* 0x00000006ff037e24 */ /* 0x000fe2000f8e00ff */
[C---:B---3--:R-:W-:Y:S01]  /*0090*/  ISETP.LE.U32.AND P0, PT, R4.reuse, UR4, PT ;  /* 0x0000000404007c0c */ /* 0x048fe2000bf03070 */
[----:B------:R-:W0:Y:S01]  /*00a0*/  LDC.64 R20, c[0x0][0x380] ;  /* 0x0000e000ff147b82 */ /* 0x000e220000000a00 */
[C---:B-1----:R-:W-:Y:S01]  /*00b0*/  IMAD R6, R4.reuse, 0x40, R0 ;  /* 0x0000004004067824 */ /* 0x042fe200078e0200 */
[C---:B----4-:R-:W-:Y:S01]  /*00c0*/  ISETP.LE.U32.AND P1, PT, R4.reuse, UR5, PT ;  /* 0x0000000504007c0c */ /* 0x050fe2000bf23070 */
[----:B------:R-:W-:Y:S01]  /*00d0*/  UIADD3 UR7, UPT, UPT, UR5, 0x1, URZ ;  /* 0x0000000105077890 */ /* 0x000fe2000fffe0ff */
[----:B--2---:R-:W-:-:S08]  /*00e0*/  IMAD R4, R4, 0x40, R13 ;  /* 0x0000004004047824 */ /* 0x004fd000078e020d */
[----:B------:R-:W-:Y:S02]  /*00f0*/  @!P0 IMAD R3, RZ, RZ, UR4 ;  /* 0x00000004ff038e24 */ /* 0x000fe4000f8e02ff */
[----:B------:R-:W-:Y:S02]  /*0100*/  IMAD.U32 R2, RZ, RZ, UR7 ;  /* 0x00000007ff027e24 */ /* 0x000fe4000f8e00ff */
[----:B------:R-:W-:Y:S01]  /*0110*/  IMAD R3, R3, 0x40, R0 ;  /* 0x0000004003037824 */ /* 0x000fe200078e0200 */
[----:B------:R-:W1:Y:S01]  /*0120*/  LDCU.64 UR6, c[0x0][0x358] ;  /* 0x00006b00ff0677ac */ /* 0x000e620008000a00 */
[----:B------:R-:W-:Y:S02]  /*0130*/  @!P1 IMAD R2, RZ, RZ, UR5 ;  /* 0x00000005ff029e24 */ /* 0x000fe4000f8e02ff */
[----:B-----5:R-:W-:Y:S02]  /*0140*/  IMAD R8, R3, R5, RZ ;  /* 0x0000000503087224 */ /* 0x020fe400078e02ff */
[----:B------:R-:W-:-:S02]  /*0150*/  IMAD R2, R2, 0x40, R13 ;  /* 0x0000004002027824 */ /* 0x000fc400078e020d */
[C---:B------:R-:W-:Y:S02]  /*0160*/  IMAD R7, R5.reuse, 0x20, R8 ;  /* 0x0000002005077824 */ /* 0x040fe400078e0208 */
[----:B------:R-:W-:Y:S02]  /*0170*/  IMAD R6, R6, R5, R2 ;  /* 0x0000000506067224 */ /* 0x000fe400078e0202 */
[C---:B------:R-:W-:Y:S02]  /*0180*/  IMAD.IADD R19, R4.reuse, 0x1, R8 ;  /* 0x0000000104137824 */ /* 0x040fe400078e0208 */
[----:B------:R-:W-:Y:S02]  /*0190*/  IMAD.IADD R15, R4, 0x1, R7 ;  /* 0x00000001040f7824 */ /* 0x000fe400078e0207 */
[----:B------:R-:W-:Y:S02]  /*01a0*/  IMAD R11, R5, 0x20, R6 ;  /* 0x00000020050b7824 */ /* 0x000fe400078e0206 */
[----:B0-----:R-:W-:-:S04]  /*01b0*/  IMAD.WIDE R16, R6, 0x4, R20 ;  /* 0x0000000406107825 */ /* 0x001fc800078e0214 */
[--C-:B------:R-:W-:Y:S01]  /*01c0*/  IMAD.WIDE R18, R19, 0x4, R20.reuse ;  /* 0x0000000413127825 */ /* 0x100fe200078e0214 */
[----:B-1----:R-:W2:Y:S03]  /*01d0*/  LDG.E R4, desc[UR6][R16.64] ;  /* 0x0000000610047981 */ /* 0x002ea6000c1e1900 */
[--C-:B------:R-:W-:Y:S01]  /*01e0*/  IMAD.WIDE R14, R15, 0x4, R20.reuse ;  /* 0x000000040f0e7825 */ /* 0x100fe200078e0214 */
[----:B------:R-:W3:Y:S03]  /*01f0*/  LDG.E R6, desc[UR6][R16.64+0x80] ;  /* 0x0000800610067981 */ /* 0x000ee6000c1e1900 */
[----:B------:R-:W-:Y:S01]  /*0200*/  IMAD.WIDE R10, R11, 0x4, R20 ;  /* 0x000000040b0a7825 */ /* 0x000fe200078e0214 */
[----:B------:R-:W4:Y:S04]  /*0210*/  LDG.E R8, desc[UR6][R18.64] ;  /* 0x0000000612087981 */ /* 0x000f28000c1e1900 */
[----:B------:R-:W5:Y:S04]  /*0220*/  LDG.E R26, desc[UR6][R18.64+0x80] ;  /* 0x00008006121a7981 */ /* 0x000f68000c1e1900 */
[----:B------:R-:W5:Y:S04]  /*0230*/  LDG.E R24, desc[UR6][R14.64] ;  /* 0x000000060e187981 */ /* 0x000f68000c1e1900 */
[----:B------:R-:W5:Y:S04]  /*0240*/  LDG.E R28, desc[UR6][R14.64+0x80] ;  /* 0x000080060e1c7981 */ /* 0x000f68000c1e1900 */
[----:B------:R-:W5:Y:S04]  /*0250*/  LDG.E R25, desc[UR6][R10.64] ;  /* 0x000000060a197981 */ /* 0x000f68000c1e1900 */
[----:B------:R0:W5:Y:S01]  /*0260*/  LDG.E R27, desc[UR6][R10.64+0x80] ;  /* 0x000080060a1b7981 */ /* 0x000162000c1e1900 */
[----:B------:R-:W-:-:S02]  /*0270*/  IMAD R23, R3, R5, R2 ;  /* 0x0000000503177224 */ /* 0x000fc400078e0202 */
[----:B------:R-:W-:Y:S02]  /*0280*/  IMAD.IADD R7, R2, 0x1, R7 ;  /* 0x0000000102077824 */ /* 0x000fe400078e0207 */
[----:B------:R-:W-:-:S04]  /*0290*/  IMAD.WIDE R22, R23, 0x4, R20 ;  /* 0x0000000417167825 */ /* 0x000fc800078e0214 */
[----:B------:R-:W-:Y:S01]  /*02a0*/  IMAD.WIDE R20, R7, 0x4, R20 ;  /* 0x0000000407147825 */ /* 0x000fe200078e0214 */
[----:B------:R-:W5:Y:S04]  /*02b0*/  LDG.E R3, desc[UR6][R22.64] ;  /* 0x0000000616037981 */ /* 0x000f68000c1e1900 */
[----:B------:R-:W5:Y:S04]  /*02c0*/  LDG.E R5, desc[UR6][R20.64] ;  /* 0x0000000614057981 */ /* 0x000f68000c1e1900 */
[----:B------:R-:W5:Y:S04]  /*02d0*/  LDG.E R7, desc[UR6][R22.64+0x80] ;  /* 0x0000800616077981 */ /* 0x000f68000c1e1900 */
[----:B------:R-:W5:Y:S01]  /*02e0*/  LDG.E R9, desc[UR6][R20.64+0x80] ;  /* 0x0000800614097981 */ /* 0x000f62000c1e1900 */
[----:B------:R-:W1:Y:S01]  /*02f0*/  S2UR UR5, SR_CgaCtaId ;  /* 0x00000000000579c3 */ /* 0x000e620000008800 */
[----:B------:R-:W-:Y:S01]  /*0300*/  UMOV UR4, 0x400 ;  /* 0x0000040000047882 */ /* 0x000fe20000000000 */
[----:B------:R-:W-:Y:S01]  /*0310*/  IMAD R2, R0, 0x40, R13 ;  /* 0x0000004000027824 */ /* 0x000fe200078e020d */
[----:B-1----:R-:W-:-:S06]  /*0320*/  ULEA UR4, UR5, UR4, 0x18 ;  /* 0x0000000405047291 */ /* 0x002fcc000f8ec0ff */
[----:B0-----:R-:W-:Y:S02]  /*0330*/  LEA R10, R2, UR4, 0x2 ;  /* 0x00000004020a7c11 */ /* 0x001fe4000f8e10ff */
[----:B------:R-:W-:Y:S02]  /*0340*/  LEA R2, R13, UR4, 0x2 ;  /* 0x000000040d027c11 */ /* 0x000fe4000f8e10ff */
[----:B------:R-:W-:Y:S01]  /*0350*/  LEA R0, R0, UR4, 0x8 ;  /* 0x0000000400007c11 */ /* 0x000fe2000f8e40ff */
[----:B--2---:R-:W-:Y:S04]  /*0360*/  STS [R10+0x4000], R4 ;  /* 0x004000040a007388 */ /* 0x004fe80000000800 */
[----:B---3--:R-:W-:Y:S04]  /*0370*/  STS [R10+0x4080], R6 ;  /* 0x004080060a007388 */ /* 0x008fe80000000800 */
[----:B----4-:R-:W-:Y:S04]  /*0380*/  STS [R10], R8 ;  /* 0x000000080a007388 */ /* 0x010fe80000000800 */
[----:B-----5:R-:W-:Y:S04]  /*0390*/  STS [R10+0x80], R26 ;  /* 0x0000801a0a007388 */ /* 0x020fe80000000800 */
[----:B------:R-:W-:Y:S04]  /*03a0*/  STS [R10+0x2000], R24 ;  /* 0x002000180a007388 */ /* 0x000fe80000000800 */
[----:B------:R-:W-:Y:S04]  /*03b0*/  STS [R10+0x2080], R28 ;  /* 0x0020801c0a007388 */ /* 0x000fe80000000800 */
[----:B------:R-:W-:Y:S04]  /*03c0*/  STS [R10+0x6000], R25 ;  /* 0x006000190a007388 */ /* 0x000fe80000000800 */
[----:B------:R-:W-:Y:S01]  /*03d0*/  STS [R10+0x6080], R27 ;  /* 0x0060801b0a007388 */ /* 0x000fe20000000800 */
[----:B------:R-:W-:Y:S06]  /*03e0*/  BAR.SYNC.DEFER_BLOCKING 0x0 ;  /* 0x0000000000007b1d */ /* 0x000fec0000010000 */
[----:B------:R-:W-:Y:S04]  /*03f0*/  LDS R8, [R2+0x4000] ;  /* 0x0040000002087984 */ /* 0x000fe80000000800 */
[----:B------:R-:W0:Y:S04]  /*0400*/  LDS.128 R12, [R0] ;  /* 0x00000000000c7984 */ /* 0x000e280000000c00 */
[----:B------:R-:W1:Y:S04]  /*0410*/  LDS.128 R16, [R0+0x2000] ;  /* 0x0020000000107984 */ /* 0x000e680000000c00 */
[----:B------:R-:W2:Y:S04]  /*0420*/  LDS R25, [R2+0x4080] ;  /* 0x0040800002197984 */ /* 0x000ea80000000800 */
[----:B------:R-:W3:Y:S04]  /*0430*/  LDS R6, [R2+0x4100] ;  /* 0x0041000002067984 */ /* 0x000ee80000000800 */
[----:B------:R-:W4:Y:S04]  /*0440*/  LDS R4, [R2+0x4180] ;  /* 0x0041800002047984 */ /* 0x000f280000000800 */
[----:B------:R-:W5:Y:S04]  /*0450*/  LDS R29, [R2+0x4200] ;  /* 0x00420000021d7984 */ /* 0x000f680000000800 */
[----:B------:R-:W5:Y:S04]  /*0460*/  LDS R11, [R2+0x4280] ;  /* 0x00428000020b7984 */ /* 0x000f680000000800 */
[----:B------:R-:W5:Y:S04]  /*0470*/  LDS R26, [R2+0x4300] ;  /* 0x00430000021a7984 */ /* 0x000f680000000800 */
[----:B------:R-:W5:Y:S04]  /*0480*/  LDS R24, [R2+0x4380] ;  /* 0x0043800002187984 */ /* 0x000f680000000800 */
[----:B------:R-:W-:Y:S01]  /*0490*/  LDS R28, [R2+0x4580] ;  /* 0x00458000021c7984 */ /* 0x000fe20000000800 */
[----:B0-----:R-:W-:-:S02]  /*04a0*/  VIADDMNMX R3, R8, R12, R3, PT ;  /* 0x0000000c08037246 */ /* 0x001fc40003800103 */
[----:B-1----:R-:W-:Y:S02]  /*04b0*/  VIADDMNMX R5, R8, R16, R5, PT ;  /* 0x0000001008057246 */ /* 0x002fe40003800105 */
[C---:B--2---:R-:W-:Y:S02]  /*04c0*/  VIADDMNMX R7, R25.reuse, R12, R7, PT ;  /* 0x0000000c19077246 */ /* 0x044fe40003800107 */
[----:B------:R-:W-:Y:S02]  /*04d0*/  VIADDMNMX R9, R25, R16, R9, PT ;  /* 0x0000001019097246 */ /* 0x000fe40003800109 */
[C---:B---3--:R-:W-:Y:S01]  /*04e0*/  VIADDMNMX R3, R6.reuse, R13, R3, PT ;  /* 0x0000000d06037246 */ /* 0x048fe20003800103 */
[----:B------:R-:W-:Y:S01]  /*04f0*/  LDS R25, [R2+0x4600] ;  /* 0x0046000002197984 */ /* 0x000fe20000000800 */
[----:B------:R-:W-:Y:S02]  /*0500*/  VIADDMNMX R5, R6, R17, R5, PT ;  /* 0x0000001106057246 */ /* 0x000fe40003800105 */
[----:B----4-:R-:W-:-:S02]  /*0510*/  VIADDMNMX R7, R4, R13, R7, PT ;  /* 0x0000000d04077246 */ /* 0x010fc40003800107 */
[----:B------:R-:W-:Y:S01]  /*0520*/  VIADDMNMX R9, R4, R17, R9, PT ;  /* 0x0000001104097246 */ /* 0x000fe20003800109 */
[----:B------:R-:W-:Y:S01]  /*0530*/  LDS R13, [R2+0x4480] ;  /* 0x00448000020d7984 */ /* 0x000fe20000000800 */
[C---:B-----5:R-:W-:Y:S02]  /*0540*/  VIADDMNMX R12, R29.reuse, R14, R3, PT ;  /* 0x0000000e1d0c7246 */ /* 0x060fe40003800103 */
[----:B------:R-:W-:Y:S01]  /*0550*/  VIADDMNMX R16, R29, R18, R5, PT ;  /* 0x000000121d107246 */ /* 0x000fe20003800105 */
[----:B------:R-:W-:Y:S01]  /*0560*/  LDS R3, [R2+0x4400] ;  /* 0x0044000002037984 */ /* 0x000fe20000000800 */
[C---:B------:R-:W-:Y:S02]  /*0570*/  VIADDMNMX R14, R11.reuse, R14, R7, PT ;  /* 0x0000000e0b0e7246 */ /* 0x040fe40003800107 */
[----:B------:R-:W-:Y:S01]  /*0580*/  VIADDMNMX R18, R11, R18, R9, PT ;  /* 0x000000120b127246 */ /* 0x000fe20003800109 */
[----:B------:R-:W0:Y:S01]  /*0590*/  LDS.128 R4, [R0+0x10] ;  /* 0x0000100000047984 */ /* 0x000e220000000c00 */
[----:B------:R-:W-:-:S02]  /*05a0*/  VIADDMNMX R12, R26, R15, R12, PT ;  /* 0x0000000f1a0c7246 */ /* 0x000fc4000380010c */
[----:B------:R-:W-:Y:S01]  /*05b0*/  VIADDMNMX R16, R26, R19, R16, PT ;  /* 0x000000131a107246 */ /* 0x000fe20003800110 */
[----:B------:R-:W1:Y:S01]  /*05c0*/  LDS.128 R8, [R0+0x2010] ;  /* 0x0020100000087984 */ /* 0x000e620000000c00 */
[C---:B------:R-:W-:Y:S02]  /*05d0*/  VIADDMNMX R14, R24.reuse, R15, R14, PT ;  /* 0x0000000f180e7246 */ /* 0x040fe4000380010e */
[----:B------:R-:W-:Y:S01]  /*05e0*/  VIADDMNMX R18, R24, R19, R18, PT ;  /* 0x0000001318127246 */ /* 0x000fe20003800112 */
[----:B------:R-:W2:Y:S04]  /*05f0*/  LDS R17, [R2+0x4500] ;  /* 0x0045000002117984 */ /* 0x000ea80000000800 */
[----:B------:R-:W3:Y:S04]  /*0600*/  LDS R15, [R2+0x4680] ;  /* 0x00468000020f7984 */ /* 0x000ee80000000800 */
[----:B------:R-:W4:Y:S04]  /*0610*/  LDS R24, [R2+0x4700] ;  /* 0x0047000002187984 */ /* 0x000f280000000800 */
[----:B------:R-:W5:Y:S01]  /*0620*/  LDS R26, [R2+0x4780] ;  /* 0x00478000021a7984 */ /* 0x000f620000000800 */
[----:B0-----:R-:W-:-:S02]  /*0630*/  VIADDMNMX R12, R3, R4, R12, PT ;  /* 0x00000004030c7246 */ /* 0x001fc4000380010c */
[----:B------:R-:W-:Y:S02]  /*0640*/  VIADDMNMX R14, R13, R4, R14, PT ;  /* 0x000000040d0e7246 */ /* 0x000fe4000380010e */
[-C--:B-1----:R-:W-:Y:S02]  /*0650*/  VIADDMNMX R16, R3, R8.reuse, R16, PT ;  /* 0x0000000803107246 */ /* 0x082fe40003800110 */
[----:B------:R-:W-:Y:S01]  /*0660*/  VIADDMNMX R18, R13, R8, R18, PT ;  /* 0x000000080d127246 */ /* 0x000fe20003800112 */
[----:B------:R-:W-:Y:S01]  /*0670*/  LDS R3, [R2+0x4800] ;  /* 0x0048000002037984 */ /* 0x000fe20000000800 */
[C---:B--2---:R-:W-:Y:S02]  /*0680*/  VIADDMNMX R4, R17.reuse, R5, R12, PT ;  /* 0x0000000511047246 */ /* 0x044fe4000380010c */
[----:B------:R-:W-:Y:S02]  /*0690*/  VIADDMNMX R8, R17, R9, R16, PT ;  /* 0x0000000911087246 */ /* 0x000fe40003800110 */
[----:B------:R-:W-:-:S02]  /*06a0*/  VIADDMNMX R14, R28, R5, R14, PT ;  /* 0x000000051c0e7246 */ /* 0x000fc4000380010e */
[----:B------:R-:W-:Y:S01]  /*06b0*/  VIADDMNMX R18, R28, R9, R18, PT ;  /* 0x000000091c127246 */ /* 0x000fe20003800112 */
[----:B------:R-:W-:Y:S01]  /*06c0*/  LDS R5, [R2+0x4880] ;  /* 0x0048800002057984 */ /* 0x000fe20000000800 */
[C---:B------:R-:W-:Y:S02]  /*06d0*/  VIADDMNMX R4, R25.reuse, R6, R4, PT ;  /* 0x0000000619047246 */ /* 0x040fe40003800104 */
[----:B------:R-:W-:Y:S01]  /*06e0*/  VIADDMNMX R8, R25, R10, R8, PT ;  /* 0x0000000a19087246 */ /* 0x000fe20003800108 */
[----:B------:R-:W-:Y:S01]  /*06f0*/  LDS R9, [R2+0x4900] ;  /* 0x0049000002097984 */ /* 0x000fe20000000800 */
[C---:B---3--:R-:W-:Y:S02]  /*0700*/  VIADDMNMX R6, R15.reuse, R6, R14, PT ;  /* 0x000000060f067246 */ /* 0x048fe4000380010e */
[----:B------:R-:W-:Y:S01]  /*0710*/  VIADDMNMX R10, R15, R10, R18, PT ;  /* 0x0000000a0f0a7246 */ /* 0x000fe20003800112 */
[----:B------:R-:W-:Y:S01]  /*0720*/  LDS R28, [R2+0x4980] ;  /* 0x00498000021c7984 */ /* 0x000fe20000000800 */
[----:B----4-:R-:W-:-:S02]  /*0730*/  VIADDMNMX R4, R24, R7, R4, PT ;  /* 0x0000000718047246 */ /* 0x010fc40003800104 */
[----:B-----5:R-:W-:Y:S01]  /*0740*/  VIADDMNMX R6, R26, R7, R6, PT ;  /* 0x000000071a067246 */ /* 0x020fe20003800106 */
[----:B------:R-:W0:Y:S01]  /*0750*/  LDS.128 R12, [R0+0x20] ;  /* 0x00002000000c7984 */ /* 0x000e220000000c00 */
[-C--:B------:R-:W-:Y:S02]  /*0760*/  VIADDMNMX R8, R24, R11.reuse, R8, PT ;  /* 0x0000000b18087246 */ /* 0x080fe40003800108 */
[----:B------:R-:W-:Y:S01]  /*0770*/  VIADDMNMX R10, R26, R11, R10, PT ;  /* 0x0000000b1a0a7246 */ /* 0x000fe2000380010a */
[----:B------:R-:W1:Y:S04]  /*0780*/  LDS.128 R16, [R0+0x2020] ;  /* 0x0020200000107984 */ /* 0x000e680000000c00 */
        /* <DEDUP_REMOVED lines=9> */
[C---:B------:R-:W-:Y:S02]  /*0820*/  VIADDMNMX R4, R9.reuse, R13, R4, PT ;  /* 0x0000000d09047246 */ /* 0x040fe40003800104 */
[----:B------:R-:W-:Y:S02]  /*0830*/  VIADDMNMX R8, R9, R17, R8, PT ;  /* 0x0000001109087246 */ /* 0x000fe40003800108 */
[----:B------:R-:W-:-:S02]  /*0840*/  VIADDMNMX R6, R28, R13, R6, PT ;  /* 0x0000000d1c067246 */ /* 0x000fc40003800106 */
[----:B------:R-:W-:Y:S01]  /*0850*/  VIADDMNMX R10, R28, R17, R10, PT ;  /* 0x000000111c0a7246 */ /* 0x000fe2000380010a */
[----:B------:R-:W-:Y:S01]  /*0860*/  LDS R13, [R2+0x4c80] ;  /* 0x004c8000020d7984 */ /* 0x000fe20000000800 */
[C---:B--2---:R-:W-:Y:S02]  /*0870*/  VIADDMNMX R12, R25.reuse, R14, R4, PT ;  /* 0x0000000e190c7246 */ /* 0x044fe40003800104 */
        /* <DEDUP_REMOVED lines=307> */
[----:B------:R-:W-:Y:S01]  /*1bb0*/  VIADDMNMX R8, R9, R17, R8, PT ;  /* 0x0000001109087246 */ /* 0x000fe20003800108 */
[----:B------:R-:W-:Y:S01]  /*1bc0*/  LDS R16, [R2+0x7d80] ;  /* 0x007d800002107984 */ /* 0x000fe20000000800 */
        /* <DEDUP_REMOVED lines=10> */
[----:B------:R-:W-:Y:S01]  /*1c70*/  VIADDMNMX R25, R24, R19, R25, PT ;  /* 0x0000001318197246 */ /* 0x000fe20003800119 */
[----:B------:R-:W0:Y:S01]  /*1c80*/  LDS.128 R4, [R0+0xf0] ;  /* 0x0000f00000047984 */ /* 0x000e220000000c00 */
[C---:B-----5:R-:W-:Y:S02]  /*1c90*/  VIADDMNMX R27, R26.reuse, R15, R14, PT ;  /* 0x0000000f1a1b7246 */ /* 0x060fe4000380010e */
[----:B------:R-:W-:Y:S01]  /*1ca0*/  VIADDMNMX R18, R26, R19, R18, PT ;  /* 0x000000131a127246 */ /* 0x000fe20003800112 */
[----:B------:R-:W1:Y:S04]  /*1cb0*/  LDS.128 R8, [R0+0x20f0] ;  /* 0x0020f00000087984 */ /* 0x000e680000000c00 */
[----:B------:R-:W2:Y:S04]  /*1cc0*/  LDS R24, [R2+0x7d00] ;  /* 0x007d000002187984 */ /* 0x000ea80000000800 */
[----:B------:R-:W3:Y:S04]  /*1cd0*/  LDS R15, [R2+0x7e80] ;  /* 0x007e8000020f7984 */ /* 0x000ee80000000800 */
[----:B------:R-:W4:Y:S01]  /*1ce0*/  LDS R14, [R2+0x7f80] ;  /* 0x007f8000020e7984 */ /* 0x000f220000000800 */
[----:B0-----:R-:W-:-:S02]  /*1cf0*/  VIADDMNMX R27, R3, R4, R27, PT ;  /* 0x00000004031b7246 */ /* 0x001fc4000380011b */
[C---:B------:R-:W-:Y:S02]  /*1d00*/  VIADDMNMX R12, R13.reuse, R4, R12, PT ;  /* 0x000000040d0c7246 */ /* 0x040fe4000380010c */
[-C--:B-1----:R-:W-:Y:S02]  /*1d10*/  VIADDMNMX R25, R13, R8.reuse, R25, PT ;  /* 0x000000080d197246 */ /* 0x082fe40003800119 */
[----:B------:R-:W-:Y:S02]  /*1d20*/  VIADDMNMX R18, R3, R8, R18, PT ;  /* 0x0000000803127246 */ /* 0x000fe40003800112 */
[-C--:B------:R-:W-:Y:S02]  /*1d30*/  VIADDMNMX R27, R16, R5.reuse, R27, PT ;  /* 0x00000005101b7246 */ /* 0x080fe4000380011b */
[C---:B--2---:R-:W-:Y:S02]  /*1d40*/  VIADDMNMX R12, R24.reuse, R5, R12, PT ;  /* 0x00000005180c7246 */ /* 0x044fe4000380010c */
[----:B------:R-:W-:-:S02]  /*1d50*/  VIADDMNMX R25, R24, R9, R25, PT ;  /* 0x0000000918197246 */ /* 0x000fc40003800119 */
[----:B------:R-:W-:Y:S02]  /*1d60*/  VIADDMNMX R18, R16, R9, R18, PT ;  /* 0x0000000910127246 */ /* 0x000fe40003800112 */
[-C--:B---3--:R-:W-:Y:S02]  /*1d70*/  VIADDMNMX R27, R15, R6.reuse, R27, PT ;  /* 0x000000060f1b7246 */ /* 0x088fe4000380011b */
[C---:B------:R-:W-:Y:S02]  /*1d80*/  VIADDMNMX R12, R17.reuse, R6, R12, PT ;  /* 0x00000006110c7246 */ /* 0x040fe4000380010c */
[-C--:B------:R-:W-:Y:S02]  /*1d90*/  VIADDMNMX R25, R17, R10.reuse, R25, PT ;  /* 0x0000000a11197246 */ /* 0x080fe40003800119 */
[----:B------:R-:W-:Y:S02]  /*1da0*/  VIADDMNMX R18, R15, R10, R18, PT ;  /* 0x0000000a0f127246 */ /* 0x000fe40003800112 */
[----:B----4-:R-:W-:-:S02]  /*1db0*/  VIADDMNMX R27, R14, R7, R27, PT ;  /* 0x000000070e1b7246 */ /* 0x010fc4000380011b */
[C---:B------:R-:W-:Y:S02]  /*1dc0*/  VIADDMNMX R7, R28.reuse, R7, R12, PT ;  /* 0x000000071c077246 */ /* 0x040fe4000380010c */
[-C--:B------:R-:W-:Y:S01]  /*1dd0*/  VIADDMNMX R25, R28, R11.reuse, R25, PT ;  /* 0x0000000b1c197246 */ /* 0x080fe20003800119 */
[----:B------:R-:W-:Y:S01]  /*1de0*/  STG.E desc[UR6][R22.64+0x80], R27 ;  /* 0x0000801b16007986 */ /* 0x000fe2000c101906 */
[----:B------:R-:W-:-:S03]  /*1df0*/  VIADDMNMX R11, R14, R11, R18, PT ;  /* 0x0000000b0e0b7246 */ /* 0x000fc60003800112 */
[----:B------:R-:W-:Y:S04]  /*1e00*/  STG.E desc[UR6][R22.64], R7 ;  /* 0x0000000716007986 */ /* 0x000fe8000c101906 */
[----:B------:R-:W-:Y:S04]  /*1e10*/  STG.E desc[UR6][R20.64], R25 ;  /* 0x0000001914007986 */ /* 0x000fe8000c101906 */
[----:B------:R-:W-:Y:S01]  /*1e20*/  STG.E desc[UR6][R20.64+0x80], R11 ;  /* 0x0000800b14007986 */ /* 0x000fe2000c101906 */
[----:B------:R-:W-:Y:S05]  /*1e30*/  EXIT ;  /* 0x000000000000794d */ /* 0x000fea0003800000 */
.L_x_0:
[----:B------:R-:W-:-:S00]  /*1e40*/  BRA `(.L_x_0) ;  /* 0xfffffffc00fc7947 */ /* 0x000fc0000383ffff */
[----:B------:R-:W-:-:S00]  /*1e50*/  NOP ;  /* 0x0000000000007918 */ /* 0x000fc00000000000 */
        /* <DEDUP_REMOVED lines=10> */
.L_x_3:


//--------------------- .text._Z6phase2Pii        --------------------------
	.section	.text._Z6phase2Pii,"ax",@progbits
	.align	128
        .global         _Z6phase2Pii
        .type           _Z6phase2Pii,@function
        .size           _Z6phase2Pii,(.L_x_4 - _Z6phase2Pii)
        .other          _Z6phase2Pii,@"STO_CUDA_ENTRY STV_DEFAULT"
_Z6phase2Pii:
.text._Z6phase2Pii:
[----:B------:R-:W-:Y:S08]  /*0000*/  LDC R1, c[0x0][0x37c] ;  /* 0x0000df00ff017b82 */ /* 0x000ff00000000800 */
[----:B------:R-:W0:Y:S01]  /*0010*/  S2UR UR4, SR_CTAID.Y ;  /* 0x00000000000479c3 */ /* 0x000e220000002600 */
[----:B------:R-:W1:Y:S01]  /*0020*/  S2R R7, SR_TID.Y ;  /* 0x0000000000077919 */ /* 0x000e620000002200 */
[----:B------:R-:W2:Y:S01]  /*0030*/  LDCU.64 UR8, c[0x0][0x358] ;  /* 0x00006b00ff0877ac */ /* 0x000ea20008000a00 */
[----:B------:R-:W3:Y:S05]  /*0040*/  S2R R0, SR_TID.X ;  /* 0x0000000000007919 */ /* 0x000eea0000002100 */
[----:B------:R-:W4:Y:S08]  /*0050*/  LDC R3, c[0x0][0x388] ;  /* 0x0000e200ff037b82 */ /* 0x000f300000000800 */
[----:B------:R-:W5:Y:S08]  /*0060*/  S2UR UR6, SR_CTAID.X ;  /* 0x00000000000679c3 */ /* 0x000f700000002500 */
[----:B------:R-:W2:Y:S01]  /*0070*/  LDC R8, c[0x3][RZ] ;  /* 0x00c00000ff087b82 */ /* 0x000ea20000000800 */
[----:B0-----:R-:W-:-:S06]  /*0080*/  UIADD3 UR5, UPT, UPT, UR4, 0x1, URZ ;  /* 0x0000000104057890 */ /* 0x001fcc000fffe0ff */
[----:B------:R-:W-:Y:S01]  /*0090*/  IMAD.U32 R10, RZ, RZ, UR5 ;  /* 0x00000005ff0a7e24 */ /* 0x000fe2000f8e00ff */
[C---:B----4-:R-:W-:Y:S01]  /*00a0*/  ISETP.LE.U32.AND P0, PT, R3.reuse, UR4, PT ;  /* 0x0000000403007c0c */ /* 0x050fe2000bf03070 */
[----:B------:R-:W0:Y:S01]  /*00b0*/  LDC.64 R4, c[0x0][0x380] ;  /* 0x0000e000ff047b82 */ /* 0x000e220000000a00 */
[C---:B-1----:R-:W-:Y:S02]  /*00c0*/  IMAD R6, R3.reuse, 0x40, R7 ;  /* 0x0000004003067824 */ /* 0x042fe400078e0207 */
[----:B---3--:R-:W-:Y:S01]  /*00d0*/  IMAD R9, R3, 0x40, R0 ;  /* 0x0000004003097824 */ /* 0x008fe200078e0200 */
[----:B-----5:R-:W-:-:S08]  /*00e0*/  ISETP.NE.AND P1, PT, RZ, UR6, PT ;  /* 0x00000006ff007c0c */ /* 0x020fd0000bf25270 */
[----:B------:R-:W-:Y:S02]  /*00f0*/  @!P0 IMAD R10, RZ, RZ, UR4 ;  /* 0x00000004ff0a8e24 */ /* 0x000fe4000f8e02ff */
[----:B--2---:R-:W-:-:S03]  /*0100*/  IMAD R9, R6, R8, R9 ;  /* 0x0000000806097224 */ /* 0x004fc600078e0209 */
[CC--:B------:R-:W-:Y:S02]  /*0110*/  SEL R2, R10.reuse, R3.reuse, P1 ;  /* 0x000000030a027207 */ /* 0x0c0fe40000800000 */
[----:B------:R-:W-:Y:S01]  /*0120*/  SEL R3, R10, R3, !P1 ;  /* 0x000000030a037207 */ /* 0x000fe20004800000 */
[----:B------:R-:W-:Y:S02]  /*0130*/  IMAD R15, R8, 0x20, R9 ;  /* 0x00000020080f7824 */ /* 0x000fe400078e0209 */
[----:B------:R-:W-:Y:S02]  /*0140*/  IMAD R2, R2, 0x40, R7 ;  /* 0x0000004002027824 */ /* 0x000fe400078e0207 */
[----:B------:R-:W-:Y:S02]  /*0150*/  IMAD R3, R3, 0x40, R0 ;  /* 0x0000004003037824 */ /* 0x000fe400078e0200 */
[----:B0-----:R-:W-:-:S04]  /*0160*/  IMAD.WIDE R12, R9, 0x4, R4 ;  /* 0x00000004090c7825 */ /* 0x001fc800078e0204 */
[----:B------:R-:W-:Y:S01]  /*0170*/  IMAD R3, R2, R8, R3 ;  /* 0x0000000802037224 */ /* 0x000fe200078e0203 */
[----:B------:R-:W2:Y:S01]  /*0180*/  LDG.E R17, desc[UR8][R12.64] ;  /* 0x000000080c117981 */ /* 0x000ea2000c1e1900 */
[----:B------:R-:W-:-:S03]  /*0190*/  IMAD.WIDE R14, R15, 0x4, R4 ;  /* 0x000000040f0e7825 */ /* 0x000fc600078e0204 */
[----:B------:R0:W3:Y:S01]  /*01a0*/  LDG.E R19, desc[UR8][R12.64+0x80] ;  /* 0x000080080c137981 */ /* 0x0000e2000c1e1900 */
[----:B------:R-:W-:Y:S02]  /*01b0*/  IMAD R9, R8, 0x20, R3 ;  /* 0x0000002008097824 */ /* 0x000fe400078e0203 */
[--C-:B------:R-:W-:Y:S01]  /*01c0*/  IMAD.WIDE R2, R3, 0x4, R4.reuse ;  /* 0x0000000403027825 */ /* 0x100fe200078e0204 */
[----:B------:R-:W4:Y:S03]  /*01d0*/  LDG.E R21, desc[UR8][R14.64] ;  /* 0x000000080e157981 */ /* 0x000f26000c1e1900 */
[----:B------:R-:W-:Y:S01]  /*01e0*/  IMAD.WIDE R4, R9, 0x4, R4 ;  /* 0x0000000409047825 */ /* 0x000fe200078e0204 */
[----:B------:R-:W5:Y:S04]  /*01f0*/  LDG.E R23, desc[UR8][R14.64+0x80] ;  /* 0x000080080e177981 */ /* 0x000f68000c1e1900 */
        /* <DEDUP_REMOVED lines=8> */
[----:B0-----:R-:W-:Y:S01]  /*0280*/  LEA R12, R6, UR4, 0x2 ;  /* 0x00000004060c7c11 */ /* 0x001fe2000f8e10ff */
[----:B------:R-:W-:-:S06]  /*0290*/  USHF.L.U32 UR5, UR6, 0xc, URZ ;  /* 0x0000000c06057899 */ /* 0x000fcc00080006ff */
[----:B------:R-:W-:Y:S02]  /*02a0*/  LEA R7, R7, -UR5, 0x6 ;  /* 0x8000000507077c11 */ /* 0x000fe4000f8e30ff */
[----:B------:R-:W-:Y:S02]  /*02b0*/  LOP3.LUT R6, R0, UR5, RZ, 0xfc, !PT ;  /* 0x0000000500067c12 */ /* 0x000fe4000f8efcff */
[----:B------:R-:W-:Y:S02]  /*02c0*/  LEA R0, R7, UR4, 0x2 ;  /* 0x0000000407007c11 */ /* 0x000fe4000f8e10ff */
[----:B------:R-:W-:Y:S01]  /*02d0*/  LEA R6, R6, UR4, 0x2 ;  /* 0x0000000406067c11 */ /* 0x000fe2000f8e10ff */
[----:B--2---:R-:W-:Y:S04]  /*02e0*/  STS [R12+0x4000], R17 ;  /* 0x004000110c007388 */ /* 0x004fe80000000800 */
[----:B---3--:R-:W-:Y:S04]  /*02f0*/  STS [R12+0x4080], R19 ;  /* 0x004080130c007388 */ /* 0x008fe80000000800 */
[----:B----4-:R-:W-:Y:S04]  /*0300*/  STS [R12+0x6000], R21 ;  /* 0x006000150c007388 */ /* 0x010fe80000000800 */
[----:B-----5:R-:W-:Y:S04]  /*0310*/  STS [R12+0x6080], R23 ;  /* 0x006080170c007388 */ /* 0x020fe80000000800 */
[----:B------:R-:W-:Y:S04]  /*0320*/  STS [R12], R8 ;  /* 0x000000080c007388 */ /* 0x000fe80000000800 */
[----:B------:R-:W-:Y:S04]  /*0330*/  STS [R12+0x80], R9 ;  /* 0x000080090c007388 */ /* 0x000fe80000000800 */
[----:B------:R-:W-:Y:S04]  /*0340*/  STS [R12+0x2000], R10 ;  /* 0x0020000a0c007388 */ /* 0x000fe80000000800 */
[----:B------:R-:W-:Y:S01]  /*0350*/  STS [R12+0x2080], R11 ;  /* 0x0020800b0c007388 */ /* 0x000fe20000000800 */
[----:B------:R-:W-:Y:S06]  /*0360*/  BAR.SYNC.DEFER_BLOCKING 0x0 ;  /* 0x0000000000007b1d */ /* 0x000fec0000010000 */
[----:B------:R-:W-:Y:S04]  /*0370*/  LDS R24, [R0+0x4000] ;  /* 0x0040000000187984 */ /* 0x000fe80000000800 */
[----:B------:R-:W0:Y:S04]  /*0380*/  LDS R25, [R6] ;  /* 0x0000000006197984 */ /* 0x000e280000000800 */
[----:B------:R-:W1:Y:S04]  /*0390*/  LDS R26, [R6+0x80] ;  /* 0x00008000061a7984 */ /* 0x000e680000000800 */
[----:B------:R-:W2:Y:S04]  /*03a0*/  LDS R23, [R0+0x6000] ;  /* 0x0060000000177984 */ /* 0x000ea80000000800 */
[----:B------:R-:W-:Y:S04]  /*03b0*/  LDS R22, [R0+0x4004] ;  /* 0x0040040000167984 */ /* 0x000fe80000000800 */
[----:B------:R-:W3:Y:S04]  /*03c0*/  LDS R21, [R6+0x100] ;  /* 0x0001000006157984 */ /* 0x000ee80000000800 */
[----:B------:R-:W4:Y:S04]  /*03d0*/  LDS R19, [R6+0x180] ;  /* 0x0001800006137984 */ /* 0x000f280000000800 */
[----:B------:R-:W5:Y:S04]  /*03e0*/  LDS R20, [R0+0x6004] ;  /* 0x0060040000147984 */ /* 0x000f680000000800 */
[----:B------:R-:W-:Y:S04]  /*03f0*/  LDS R18, [R0+0x4008] ;  /* 0x0040080000127984 */ /* 0x000fe80000000800 */
[----:B------:R-:W5:Y:S04]  /*0400*/  LDS R17, [R6+0x200] ;  /* 0x0002000006117984 */ /* 0x000f680000000800 */
[----:B------:R-:W5:Y:S04]  /*0410*/  LDS R15, [R6+0x280] ;  /* 0x00028000060f7984 */ /* 0x000f680000000800 */
[----:B------:R-:W5:Y:S04]  /*0420*/  LDS R16, [R0+0x6008] ;  /* 0x0060080000107984 */ /* 0x000f680000000800 */
[----:B------:R-:W-:Y:S04]  /*0430*/  LDS R14, [R0+0x400c] ;  /* 0x00400c00000e7984 */ /* 0x000fe80000000800 */
[----:B------:R-:W5:Y:S04]  /*0440*/  LDS R13, [R6+0x300] ;  /* 0x00030000060d7984 */ /* 0x000f680000000800 */
[----:B------:R-:W5:Y:S04]  /*0450*/  LDS R7, [R6+0x380] ;  /* 0x0003800006077984 */ /* 0x000f680000000800 */
[----:B------:R-:W5:Y:S01]  /*0460*/  LDS R12, [R0+0x600c] ;  /* 0x00600c00000c7984 */ /* 0x000f620000000800 */
[----:B0-----:R-:W-:-:S02]  /*0470*/  VIADDMNMX R8, R25, R24, R8, PT ;  /* 0x0000001819087246 */ /* 0x001fc40003800108 */
[C---:B-1----:R-:W-:Y:S01]  /*0480*/  VIADDMNMX R9, R26.reuse, R24, R9, PT ;  /* 0x000000181a097246 */ /* 0x042fe20003800109 */
[----:B------:R-:W-:Y:S01]  /*0490*/  LDS R27, [R0+0x40fc] ;  /* 0x0040fc00001b7984 */ /* 0x000fe20000000800 */
[-C--:B--2---:R-:W-:Y:S02]  /*04a0*/  VIADDMNMX R11, R26, R23.reuse, R11, PT ;  /* 0x000000171a0b7246 */ /* 0x084fe4000380010b */
[----:B------:R-:W-:Y:S01]  /*04b0*/  VIADDMNMX R10, R25, R23, R10, PT ;  /* 0x00000017190a7246 */ /* 0x000fe2000380010a */
[----:B------:R-:W-:Y:S01]  /*04c0*/  LDS R24, [R6+0x400] ;  /* 0x0004000006187984 */ /* 0x000fe20000000800 */
[----:B---3--:R-:W-:-:S03]  /*04d0*/  VIADDMNMX R8, R21, R22, R8, PT ;  /* 0x0000001615087246 */ /* 0x008fc60003800108 */
[----:B------:R-:W0:Y:S01]  /*04e0*/  LDS R23, [R0+0x4010] ;  /* 0x0040100000177984 */ /* 0x000e220000000800 */
[----:B----4-:R-:W-:-:S03]  /*04f0*/  VIADDMNMX R9, R19, R22, R9, PT ;  /* 0x0000001613097246 */ /* 0x010fc60003800109 */
[----:B------:R-:W1:Y:S01]  /*0500*/  LDS R25, [R0+0x6010] ;  /* 0x0060100000197984 */ /* 0x000e620000000800 */
[-C--:B-----5:R-:W-:Y:S02]  /*0510*/  VIADDMNMX R11, R19, R20.reuse, R11, PT ;  /* 0x00000014130b7246 */ /* 0x0a0fe4000380010b */
[----:B------:R-:W-:Y:S01]  /*0520*/  VIADDMNMX R10, R21, R20, R10, PT ;  /* 0x00000014150a7246 */ /* 0x000fe2000380010a */
[----:B------:R-:W2:Y:S01]  /*0530*/  LDS R26, [R6+0x480] ;  /* 0x00048000061a7984 */ /* 0x000ea20000000800 */
[----:B------:R-:W-:-:S03]  /*0540*/  VIADDMNMX R8, R17, R18, R8, PT ;  /* 0x0000001211087246 */ /* 0x000fc60003800108 */
[----:B------:R-:W-:Y:S01]  /*0550*/  LDS R22, [R0+0x4014] ;  /* 0x0040140000167984 */ /* 0x000fe20000000800 */
[----:B------:R-:W-:-:S03]  /*0560*/  VIADDMNMX R9, R15, R18, R9, PT ;  /* 0x000000120f097246 */ /* 0x000fc60003800109 */
[----:B------:R-:W3:Y:S01]  /*0570*/  LDS R19, [R6+0x500] ;  /* 0x0005000006137984 */ /* 0x000ee20000000800 */
[----:B------:R-:W-:-:S03]  /*0580*/  VIADDMNMX R11, R15, R16, R11, PT ;  /* 0x000000100f0b7246 */ /* 0x000fc6000380010b */
[----:B------:R-:W4:Y:S01]  /*0590*/  LDS R20, [R0+0x6014] ;  /* 0x0060140000147984 */ /* 0x000f220000000800 */
[----:B------:R-:W-:-:S03]  /*05a0*/  VIADDMNMX R10, R17, R16, R10, PT ;  /* 0x00000010110a7246 */ /* 0x000fc6000380010a */
[----:B------:R-:W5:Y:S01]  /*05b0*/  LDS R17, [R6+0x580] ;  /* 0x0005800006117984 */ /* 0x000f620000000800 */
[----:B------:R-:W-:-:S03]  /*05c0*/  VIADDMNMX R8, R13, R14, R8, PT ;  /* 0x0000000e0d087246 */ /* 0x000fc60003800108 */
[----:B------:R-:W-:Y:S01]  /*05d0*/  LDS R18, [R0+0x4018] ;  /* 0x0040180000127984 */ /* 0x000fe20000000800 */
[----:B------:R-:W-:-:S03]  /*05e0*/  VIADDMNMX R14, R7, R14, R9, PT ;  /* 0x0000000e070e7246 */ /* 0x000fc60003800109 */
[----:B------:R-:W5:Y:S01]  /*05f0*/  LDS R15, [R6+0x600] ;  /* 0x00060000060f7984 */ /* 0x000f620000000800 */
[----:B------:R-:W-:-:S03]  /*0600*/  VIADDMNMX R13, R13, R12, R10, PT ;  /* 0x0000000c0d0d7246 */ /* 0x000fc6000380010a */
[----:B------:R-:W5:Y:S01]  /*0610*/  LDS R16, [R0+0x6018] ;  /* 0x0060180000107984 */ /* 0x000f620000000800 */
[----:B------:R-:W-:-:S03]  /*0620*/  VIADDMNMX R21, R7, R12, R11, PT ;  /* 0x0000000c07157246 */ /* 0x000fc6000380010b */
[----:B------:R-:W5:Y:S04]  /*0630*/  LDS R11, [R6+0x680] ;  /* 0x00068000060b7984 */ /* 0x000f680000000800 */
[----:B------:R-:W-:Y:S04]  /*0640*/  LDS R12, [R0+0x401c] ;  /* 0x00401c00000c7984 */ /* 0x000fe80000000800 */
[----:B------:R-:W5:Y:S04]  /*0650*/  LDS R9, [R6+0x700] ;  /* 0x0007000006097984 */ /* 0x000f680000000800 */
[----:B------:R-:W5:Y:S04]  /*0660*/  LDS R10, [R0+0x601c] ;  /* 0x00601c00000a7984 */ /* 0x000f680000000800 */
[----:B------:R-:W5:Y:S01]  /*0670*/  LDS R7, [R6+0x780] ;  /* 0x0007800006077984 */ /* 0x000f620000000800 */
[----:B0-----:R-:W-:-:S02]  /*0680*/  VIADDMNMX R8, R24, R23, R8, PT ;  /* 0x0000001718087246 */ /* 0x001fc40003800108 */
[----:B-1----:R-:W-:Y:S01]  /*0690*/  VIADDMNMX R13, R24, R25, R13, PT ;  /* 0x00000019180d7246 */ /* 0x002fe2000380010d */
[----:B------:R-:W-:Y:S01]  /*06a0*/  LDS R28, [R0+0x60fc] ;  /* 0x0060fc00001c7984 */ /* 0x000fe20000000800 */
[C---:B--2---:R-:W-:Y:S02]  /*06b0*/  VIADDMNMX R14, R26.reuse, R23, R14, PT ;  /* 0x000000171a0e7246 */ /* 0x044fe4000380010e */
[C---:B---3--:R-:W-:Y:S01]  /*06c0*/  VIADDMNMX R8, R19.reuse, R22, R8, PT ;  /* 0x0000001613087246 */ /* 0x048fe20003800108 */
[----:B------:R-:W-:Y:S01]  /*06d0*/  LDS R23, [R0+0x4020] ;  /* 0x0040200000177984 */ /* 0x000fe20000000800 */
[----:B----4-:R-:W-:Y:S02]  /*06e0*/  VIADDMNMX R13, R19, R20, R13, PT ;  /* 0x00000014130d7246 */ /* 0x010fe4000380010d */
[----:B------:R-:W-:Y:S01]  /*06f0*/  VIADDMNMX R21, R26, R25, R21, PT ;  /* 0x000000191a157246 */ /* 0x000fe20003800115 */
[----:B------:R-:W0:Y:S01]  /*0700*/  LDS R24, [R6+0x800] ;  /* 0x0008000006187984 */ /* 0x000e220000000800 */
[----:B-----5:R-:W-:-:S03]  /*0710*/  VIADDMNMX R14, R17, R22, R14, PT ;  /* 0x00000016110e7246 */ /* 0x020fc6000380010e */
[----:B------:R-:W1:Y:S01]  /*0720*/  LDS R26, [R6+0x880] ;  /* 0x00088000061a7984 */ /* 0x000e620000000800 */
[----:B------:R-:W-:-:S03]  /*0730*/  VIADDMNMX R8, R15, R18, R8, PT ;  /* 0x000000120f087246 */ /* 0x000fc60003800108 */
[----:B------:R-:W2:Y:S01]  /*0740*/  LDS R25, [R0+0x6020] ;  /* 0x0060200000197984 */ /* 0x000ea20000000800 */
[----:B------:R-:W-:Y:S02]  /*0750*/  VIADDMNMX R13, R15, R16, R13, PT ;  /* 0x000000100f0d7246 */ /* 0x000fe4000380010d */
[----:B------:R-:W-:Y:S01]  /*0760*/  VIADDMNMX R21, R17, R20, R21, PT ;  /* 0x0000001411157246 */ /* 0x000fe20003800115 */
        /* <DEDUP_REMOVED lines=10> */
[----:B------:R-:W5:Y:S04]  /*0810*/  LDS R15, [R6+0xa00] ;  /* 0x000a0000060f7984 */ /* 0x000f680000000800 */
[----:B------:R-:W5:Y:S04]  /*0820*/  LDS R13, [R6+0xa80] ;  /* 0x000a8000060d7984 */ /* 0x000f680000000800 */
[----:B------:R-:W5:Y:S01]  /*0830*/  LDS R16, [R0+0x6028] ;  /* 0x0060280000107984 */ /* 0x000f620000000800 */
[----:B------:R-:W-:-:S03]  /*0840*/  VIADDMNMX R21, R7, R10, R21, PT ;  /* 0x0000000a07157246 */ /* 0x000fc60003800115 */
[----:B------:R-:W-:Y:S04]  /*0850*/  LDS R14, [R0+0x402c] ;  /* 0x00402c00000e7984 */ /* 0x000fe80000000800 */
[----:B------:R-:W5:Y:S04]  /*0860*/  LDS R11, [R6+0xb00] ;  /* 0x000b0000060b7984 */ /* 0x000f680000000800 */
[----:B------:R-:W5:Y:S04]  /*0870*/  LDS R7, [R6+0xb80] ;  /* 0x000b800006077984 */ /* 0x000f680000000800 */
[----:B------:R-:W5:Y:S01]  /*0880*/  LDS R10, [R0+0x602c] ;  /* 0x00602c00000a7984 */ /* 0x000f620000000800 */
[----:B0-----:R-:W-:-:S02]  /*0890*/  VIADDMNMX R8, R24, R23, R8, PT ;  /* 0x0000001718087246 */ /* 0x001fc40003800108 */
[----:B-1----:R-:W-:Y:S02]  /*08a0*/  VIADDMNMX R12, R26, R23, R12, PT ;  /* 0x000000171a0c7246 */ /* 0x002fe4000380010c */
[-C--:B--2---:R-:W-:Y:S01]  /*08b0*/  VIADDMNMX R9, R24, R25.reuse, R9, PT ;  /* 0x0000001918097246 */ /* 0x084fe20003800109 */
[----:B------:R-:W-:Y:S01]  /*08c0*/  LDS R23, [R0+0x4030] ;  /* 0x0040300000177984 */ /* 0x000fe20000000800 */
[----:B------:R-:W-:-:S03]  /*08d0*/  VIADDMNMX R21, R26, R25, R21, PT ;  /* 0x000000191a157246 */ /* 0x000fc60003800115 */
[----:B------:R-:W0:Y:S01]  /*08e0*/  LDS R24, [R6+0xc00] ;  /* 0x000c000006187984 */ /* 0x000e220000000800 */
[----:B---3--:R-:W-:-:S03]  /*08f0*/  VIADDMNMX R8, R19, R22, R8, PT ;  /* 0x0000001613087246 */ /* 0x008fc60003800108 */
[----:B------:R-:W1:Y:S01]  /*0900*/  LDS R26, [R6+0xc80] ;  /* 0x000c8000061a7984 */ /* 0x000e620000000800 */
[----:B----4-:R-:W-:-:S03]  /*0910*/  VIADDMNMX R12, R17, R22, R12, PT ;  /* 0x00000016110c7246 */ /* 0x010fc6000380010c */
[----:B------:R-:W2:Y:S01]  /*0920*/  LDS R25, [R0+0x6030] ;  /* 0x0060300000197984 */ /* 0x000ea20000000800 */
[-C--:B-----5:R-:W-:Y:S02]  /*0930*/  VIADDMNMX R9, R19, R20.reuse, R9, PT ;  /* 0x0000001413097246 */ /* 0x0a0fe40003800109 */
        /* <DEDUP_REMOVED lines=314> */
[----:B------:R-:W-:Y:S01]  /*1ce0*/  LDS R26, [R6+0x3480] ;  /* 0x00348000061a7984 */ /* 0x000fe20000000800 */
[----:B---3--:R-:W-:-:S03]  /*1cf0*/  VIADDMNMX R8, R19, R22, R8, PT ;  /* 0x0000001613087246 */ /* 0x008fc60003800108 */
[----:B------:R-:W0:Y:S01]  /*1d00*/  LDS R25, [R0+0x60d0] ;  /* 0x0060d00000197984 */ /* 0x000e220000000800 */
[----:B----4-:R-:W-:Y:S02]  /*1d10*/  VIADDMNMX R12, R17, R22, R12, PT ;  /* 0x00000016110c7246 */ /* 0x010fe4000380010c */
[-C--:B-----5:R-:W-:Y:S01]  /*1d20*/  VIADDMNMX R9, R19, R20.reuse, R9, PT ;  /* 0x0000001413097246 */ /* 0x0a0fe20003800109 */
[----:B------:R-:W1:Y:S01]  /*1d30*/  LDS R24, [R6+0x3400] ;  /* 0x0034000006187984 */ /* 0x000e620000000800 */
[----:B------:R-:W-:-:S03]  /*1d40*/  VIADDMNMX R21, R17, R20, R21, PT ;  /* 0x0000001411157246 */ /* 0x000fc60003800115 */
[----:B------:R-:W-:Y:S01]  /*1d50*/  LDS R17, [R6+0x3580] ;  /* 0x0035800006117984 */ /* 0x000fe20000000800 */
[----:B------:R-:W-:-:S03]  /*1d60*/  VIADDMNMX R8, R15, R18, R8, PT ;  /* 0x000000120f087246 */ /* 0x000fc60003800108 */
[----:B------:R-:W2:Y:S01]  /*1d70*/  LDS R20, [R0+0x60d4] ;  /* 0x0060d40000147984 */ /* 0x000ea20000000800 */
[----:B------:R-:W-:Y:S02]  /*1d80*/  VIADDMNMX R12, R13, R18, R12, PT ;  /* 0x000000120d0c7246 */ /* 0x000fe4000380010c */
[-C--:B------:R-:W-:Y:S01]  /*1d90*/  VIADDMNMX R9, R15, R16.reuse, R9, PT ;  /* 0x000000100f097246 */ /* 0x080fe20003800109 */
[----:B------:R-:W-:Y:S01]  /*1da0*/  LDS R22, [R0+0x40d4] ;  /* 0x0040d40000167984 */ /* 0x000fe20000000800 */
[----:B------:R-:W-:-:S03]  /*1db0*/  VIADDMNMX R21, R13, R16, R21, PT ;  /* 0x000000100d157246 */ /* 0x000fc60003800115 */
[----:B------:R-:W3:Y:S01]  /*1dc0*/  LDS R19, [R6+0x3500] ;  /* 0x0035000006137984 */ /* 0x000ee20000000800 */
[----:B------:R-:W-:-:S03]  /*1dd0*/  VIADDMNMX R8, R11, R14, R8, PT ;  /* 0x0000000e0b087246 */ /* 0x000fc60003800108 */
[----:B------:R-:W-:Y:S04]  /*1de0*/  LDS R13, [R6+0x3680] ;  /* 0x00368000060d7984 */ /* 0x000fe80000000800 */
[----:B------:R-:W4:Y:S01]  /*1df0*/  LDS R16, [R0+0x60d8] ;  /* 0x0060d80000107984 */ /* 0x000f220000000800 */
[----:B------:R-:W-:Y:S02]  /*1e00*/  VIADDMNMX R14, R7, R14, R12, PT ;  /* 0x0000000e070e7246 */ /* 0x000fe4000380010c */
[-C--:B------:R-:W-:Y:S01]  /*1e10*/  VIADDMNMX R11, R11, R10.reuse, R9, PT ;  /* 0x0000000a0b0b7246 */ /* 0x080fe20003800109 */
[----:B------:R-:W5:Y:S01]  /*1e20*/  LDS R18, [R0+0x40d8] ;  /* 0x0040d80000127984 */ /* 0x000f620000000800 */
[----:B------:R-:W-:-:S03]  /*1e30*/  VIADDMNMX R21, R7, R10, R21, PT ;  /* 0x0000000a07157246 */ /* 0x000fc60003800115 */
[----:B------:R-:W5:Y:S04]  /*1e40*/  LDS R15, [R6+0x3600] ;  /* 0x00360000060f7984 */ /* 0x000f680000000800 */
[----:B------:R-:W-:Y:S04]  /*1e50*/  LDS R7, [R6+0x3780] ;  /* 0x0037800006077984 */ /* 0x000fe80000000800 */
[----:B------:R-:W5:Y:S04]  /*1e60*/  LDS R10, [R0+0x60dc] ;  /* 0x0060dc00000a7984 */ /* 0x000f680000000800 */
[----:B------:R-:W-:Y:S04]  /*1e70*/  LDS R12, [R0+0x40dc] ;  /* 0x0040dc00000c7984 */ /* 0x000fe80000000800 */
[----:B------:R-:W5:Y:S01]  /*1e80*/  LDS R9, [R6+0x3700] ;  /* 0x0037000006097984 */ /* 0x000f620000000800 */
[----:B0-----:R-:W-:-:S02]  /*1e90*/  VIADDMNMX R21, R26, R25, R21, PT ;  /* 0x000000191a157246 */ /* 0x001fc40003800115 */
[-C--:B-1----:R-:W-:Y:S02]  /*1ea0*/  VIADDMNMX R8, R24, R23.reuse, R8, PT ;  /* 0x0000001718087246 */ /* 0x082fe40003800108 */
[----:B--2---:R-:W-:Y:S02]  /*1eb0*/  VIADDMNMX R21, R17, R20, R21, PT ;  /* 0x0000001411157246 */ /* 0x004fe40003800115 */
[----:B------:R-:W-:Y:S02]  /*1ec0*/  VIADDMNMX R14, R26, R23, R14, PT ;  /* 0x000000171a0e7246 */ /* 0x000fe4000380010e */
[----:B------:R-:W-:Y:S01]  /*1ed0*/  VIADDMNMX R11, R24, R25, R11, PT ;  /* 0x00000019180b7246 */ /* 0x000fe2000380010b */
[----:B------:R-:W-:Y:S01]  /*1ee0*/  LDS R23, [R0+0x40e0] ;  /* 0x0040e00000177984 */ /* 0x000fe20000000800 */
[-C--:B---3--:R-:W-:Y:S02]  /*1ef0*/  VIADDMNMX R8, R19, R22.reuse, R8, PT ;  /* 0x0000001613087246 */ /* 0x088fe40003800108 */
[----:B------:R-:W-:Y:S01]  /*1f00*/  VIADDMNMX R14, R17, R22, R14, PT ;  /* 0x00000016110e7246 */ /* 0x000fe2000380010e */
[----:B------:R-:W0:Y:S01]  /*1f10*/  LDS R25, [R6+0x3880] ;  /* 0x0038800006197984 */ /* 0x000e220000000800 */
[----:B------:R-:W-:-:S02]  /*1f20*/  VIADDMNMX R11, R19, R20, R11, PT ;  /* 0x00000014130b7246 */ /* 0x000fc4000380010b */
[C---:B----4-:R-:W-:Y:S01]  /*1f30*/  VIADDMNMX R21, R13.reuse, R16, R21, PT ;  /* 0x000000100d157246 */ /* 0x050fe20003800115 */
[----:B------:R-:W1:Y:S01]  /*1f40*/  LDS R26, [R0+0x60e0] ;  /* 0x0060e000001a7984 */ /* 0x000e620000000800 */
[----:B-----5:R-:W-:-:S03]  /*1f50*/  VIADDMNMX R14, R13, R18, R14, PT ;  /* 0x000000120d0e7246 */ /* 0x020fc6000380010e */
[----:B------:R-:W2:Y:S01]  /*1f60*/  LDS R24, [R6+0x3800] ;  /* 0x0038000006187984 */ /* 0x000ea20000000800 */
[C---:B------:R-:W-:Y:S02]  /*1f70*/  VIADDMNMX R8, R15.reuse, R18, R8, PT ;  /* 0x000000120f087246 */ /* 0x040fe40003800108 */
[----:B------:R-:W-:Y:S01]  /*1f80*/  VIADDMNMX R15, R15, R16, R11, PT ;  /* 0x000000100f0f7246 */ /* 0x000fe2000380010b */
[----:B------:R-:W-:Y:S04]  /*1f90*/  LDS R18, [R6+0x3980] ;  /* 0x0039800006127984 */ /* 0x000fe80000000800 */
[----:B------:R-:W-:Y:S01]  /*1fa0*/  LDS R19, [R0+0x60e4] ;  /* 0x0060e40000137984 */ /* 0x000fe20000000800 */
[----:B------:R-:W-:-:S03]  /*1fb0*/  VIADDMNMX R22, R7, R10, R21, PT ;  /* 0x0000000a07167246 */ /* 0x000fc60003800115 */
[----:B------:R-:W3:Y:S04]  /*1fc0*/  LDS R21, [R0+0x40e4] ;  /* 0x0040e40000157984 */ /* 0x000ee80000000800 */
[----:B------:R-:W4:Y:S01]  /*1fd0*/  LDS R20, [R6+0x3900] ;  /* 0x0039000006147984 */ /* 0x000f220000000800 */
[C---:B------:R-:W-:Y:S02]  /*1fe0*/  VIADDMNMX R11, R9.reuse, R12, R8, PT ;  /* 0x0000000c090b7246 */ /* 0x040fe40003800108 */
[----:B------:R-:W-:Y:S01]  /*1ff0*/  VIADDMNMX R9, R9, R10, R15, PT ;  /* 0x0000000a09097246 */ /* 0x000fe2000380010f */
[----:B------:R-:W-:Y:S04]  /*2000*/  LDS R17, [R0+0x40e8] ;  /* 0x0040e80000117984 */ /* 0x000fe80000000800 */
        /* <DEDUP_REMOVED lines=9> */
[-C--:B-1----:R-:W-:Y:S02]  /*20a0*/  VIADDMNMX R22, R25, R26.reuse, R22, PT ;  /* 0x0000001a19167246 */ /* 0x082fe40003800116 */
[C---:B--2---:R-:W-:Y:S01]  /*20b0*/  VIADDMNMX R11, R24.reuse, R23, R11, PT ;  /* 0x00000017180b7246 */ /* 0x044fe2000380010b */
[----:B------:R-:W-:Y:S01]  /*20c0*/  LDS R25, [R0+0x40f0] ;  /* 0x0040f00000197984 */ /* 0x000fe20000000800 */
[----:B------:R-:W-:Y:S02]  /*20d0*/  VIADDMNMX R9, R24, R26, R9, PT ;  /* 0x0000001a18097246 */ /* 0x000fe40003800109 */
[C---:B---3--:R-:W-:Y:S01]  /*20e0*/  VIADDMNMX R12, R18.reuse, R21, R12, PT ;  /* 0x00000015120c7246 */ /* 0x048fe2000380010c */
[----:B------:R-:W0:Y:S01]  /*20f0*/  LDS R24, [R6+0x3c00] ;  /* 0x003c000006187984 */ /* 0x000e220000000800 */
[----:B------:R-:W-:Y:S02]  /*2100*/  VIADDMNMX R22, R18, R19, R22, PT ;  /* 0x0000001312167246 */ /* 0x000fe40003800116 */
[C---:B----4-:R-:W-:Y:S01]  /*2110*/  VIADDMNMX R11, R20.reuse, R21, R11, PT ;  /* 0x00000015140b7246 */ /* 0x050fe2000380010b */
[----:B------:R-:W-:Y:S01]  /*2120*/  LDS R23, [R0+0x60f0] ;  /* 0x0060f00000177984 */ /* 0x000fe20000000800 */
[----:B------:R-:W-:-:S02]  /*2130*/  VIADDMNMX R9, R20, R19, R9, PT ;  /* 0x0000001314097246 */ /* 0x000fc40003800109 */
[C---:B-----5:R-:W-:Y:S01]  /*2140*/  VIADDMNMX R12, R10.reuse, R17, R12, PT ;  /* 0x000000110a0c7246 */ /* 0x060fe2000380010c */
[----:B------:R-:W-:Y:S01]  /*2150*/  LDS R21, [R0+0x40f4] ;  /* 0x0040f40000157984 */ /* 0x000fe20000000800 */
[----:B------:R-:W-:-:S03]  /*2160*/  VIADDMNMX R10, R10, R15, R22, PT ;  /* 0x0000000f0a0a7246 */ /* 0x000fc60003800116 */
[----:B------:R-:W1:Y:S01]  /*2170*/  LDS R22, [R6+0x3c80] ;  /* 0x003c800006167984 */ /* 0x000e620000000800 */
[C---:B------:R-:W-:Y:S02]  /*2180*/  VIADDMNMX R11, R16.reuse, R17, R11, PT ;  /* 0x00000011100b7246 */ /* 0x040fe4000380010b */
[----:B------:R-:W-:Y:S01]  /*2190*/  VIADDMNMX R16, R16, R15, R9, PT ;  /* 0x0000000f10107246 */ /* 0x000fe20003800109 */
[----:B------:R-:W2:Y:S04]  /*21a0*/  LDS R20, [R6+0x3d00] ;  /* 0x003d000006147984 */ /* 0x000ea80000000800 */
[----:B------:R-:W3:Y:S01]  /*21b0*/  LDS R18, [R6+0x3d80] ;  /* 0x003d800006127984 */ /* 0x000ee20000000800 */
[----:B------:R-:W-:-:S03]  /*21c0*/  VIADDMNMX R9, R14, R13, R11, PT ;  /* 0x0000000d0e097246 */ /* 0x000fc6000380010b */
[----:B------:R-:W4:Y:S01]  /*21d0*/  LDS R19, [R0+0x60f4] ;  /* 0x0060f40000137984 */ /* 0x000f220000000800 */
[----:B------:R-:W-:-:S03]  /*21e0*/  VIADDMNMX R14, R14, R7, R16, PT ;  /* 0x000000070e0e7246 */ /* 0x000fc60003800110 */
[----:B------:R-:W-:Y:S01]  /*21f0*/  LDS R17, [R0+0x40f8] ;  /* 0x0040f80000117984 */ /* 0x000fe20000000800 */
[----:B------:R-:W-:-:S03]  /*2200*/  VIADDMNMX R13, R8, R13, R12, PT ;  /* 0x0000000d080d7246 */ /* 0x000fc6000380010c */
[----:B------:R-:W5:Y:S04]  /*2210*/  LDS R16, [R6+0x3e00] ;  /* 0x003e000006107984 */ /* 0x000f680000000800 */
[----:B------:R-:W5:Y:S04]  /*2220*/  LDS R12, [R6+0x3e80] ;  /* 0x003e8000060c7984 */ /* 0x000f680000000800 */
[----:B------:R5:W5:Y:S04]  /*2230*/  LDS R15, [R0+0x60f8] ;  /* 0x0060f800000f7984 */ /* 0x000b680000000800 */
[----:B------:R-:W5:Y:S04]  /*2240*/  LDS R26, [R6+0x3f00] ;  /* 0x003f0000061a7984 */ /* 0x000f680000000800 */
[----:B------:R-:W5:Y:S01]  /*2250*/  LDS R11, [R6+0x3f80] ;  /* 0x003f8000060b7984 */ /* 0x000f620000000800 */
[----:B------:R-:W-:-:S02]  /*2260*/  VIADDMNMX R10, R8, R7, R10, PT ;  /* 0x00000007080a7246 */ /* 0x000fc4000380010a */
[-C--:B0-----:R-:W-:Y:S02]  /*2270*/  VIADDMNMX R9, R24, R25.reuse, R9, PT ;  /* 0x0000001918097246 */ /* 0x081fe40003800109 */
[----:B-1----:R-:W-:Y:S02]  /*2280*/  VIADDMNMX R13, R22, R25, R13, PT ;  /* 0x00000019160d7246 */ /* 0x002fe4000380010d */
[-C--:B------:R-:W-:Y:S02]  /*2290*/  VIADDMNMX R14, R24, R23.reuse, R14, PT ;  /* 0x00000017180e7246 */ /* 0x080fe4000380010e */
[----:B------:R-:W-:Y:S02]  /*22a0*/  VIADDMNMX R10, R22, R23, R10, PT ;  /* 0x00000017160a7246 */ /* 0x000fe4000380010a */
[-C--:B--2---:R-:W-:Y:S02]  /*22b0*/  VIADDMNMX R9, R20, R21.reuse, R9, PT ;  /* 0x0000001514097246 */ /* 0x084fe40003800109 */
[----:B---3--:R-:W-:-:S02]  /*22c0*/  VIADDMNMX R13, R18, R21, R13, PT ;  /* 0x00000015120d7246 */ /* 0x008fc4000380010d */
[-C--:B----4-:R-:W-:Y:S02]  /*22d0*/  VIADDMNMX R14, R20, R19.reuse, R14, PT ;  /* 0x00000013140e7246 */ /* 0x090fe4000380010e */
[----:B------:R-:W-:Y:S02]  /*22e0*/  VIADDMNMX R10, R18, R19, R10, PT ;  /* 0x00000013120a7246 */ /* 0x000fe4000380010a */
[-C--:B-----5:R-:W-:Y:S02]  /*22f0*/  VIADDMNMX R9, R16, R17.reuse, R9, PT ;  /* 0x0000001110097246 */ /* 0x0a0fe40003800109 */
[----:B------:R-:W-:Y:S02]  /*2300*/  VIADDMNMX R0, R12, R17, R13, PT ;  /* 0x000000110c007246 */ /* 0x000fe4000380010d */
[-C--:B------:R-:W-:Y:S02]  /*2310*/  VIADDMNMX R7, R16, R15.reuse, R14, PT ;  /* 0x0000000f10077246 */ /* 0x080fe4000380010e */
[----:B------:R-:W-:-:S02]  /*2320*/  VIADDMNMX R10, R12, R15, R10, PT ;  /* 0x0000000f0c0a7246 */ /* 0x000fc4000380010a */
[CC--:B------:R-:W-:Y:S02]  /*2330*/  VIADDMNMX R9, R26.reuse, R27.reuse, R9, PT ;  /* 0x0000001b1a097246 */ /* 0x0c0fe40003800109 */
[-C--:B------:R-:W-:Y:S02]  /*2340*/  VIADDMNMX R7, R26, R28.reuse, R7, PT ;  /* 0x0000001c1a077246 */ /* 0x080fe40003800107 */
[C---:B------:R-:W-:Y:S02]  /*2350*/  VIADDMNMX R27, R11.reuse, R27, R0, PT ;  /* 0x0000001b0b1b7246 */ /* 0x040fe40003800100 */
[----:B------:R-:W-:Y:S01]  /*2360*/  VIADDMNMX R11, R11, R28, R10, PT ;  /* 0x0000001c0b0b7246 */ /* 0x000fe2000380010a */
[----:B------:R-:W-:Y:S04]  /*2370*/  STG.E desc[UR8][R2.64], R9 ;  /* 0x0000000902007986 */ /* 0x000fe8000c101908 */
[----:B------:R-:W-:Y:S04]  /*2380*/  STG.E desc[UR8][R2.64+0x80], R27 ;  /* 0x0000801b02007986 */ /* 0x000fe8000c101908 */
[----:B------:R-:W-:Y:S04]  /*2390*/  STG.E desc[UR8][R4.64], R7 ;  /* 0x0000000704007986 */ /* 0x000fe8000c101908 */
[----:B------:R-:W-:Y:S01]  /*23a0*/  STG.E desc[UR8][R4.64+0x80], R11 ;  /* 0x0000800b04007986 */ /* 0x000fe2000c101908 */
[----:B------:R-:W-:Y:S05]  /*23b0*/  EXIT ;  /* 0x000000000000794d */ /* 0x000fea0003800000 */
.L_x_1:
        /* <DEDUP_REMOVED lines=12> */
.L_x_4:


//--------------------- .text._Z6phase1Pii        --------------------------
	.section	.text._Z6phase1Pii,"ax",@progbits
	.align	128
        .global         _Z6phase1Pii
        .type           _Z6phase1Pii,@function
        .size           _Z6phase1Pii,(.L_x_5 - _Z6phase1Pii)
        .other          _Z6phase1Pii,@"STO_CUDA_ENTRY STV_DEFAULT"
_Z6phase1Pii:
.text._Z6phase1Pii:
[----:B------:R-:W-:Y:S01]  /*0000*/  LDC R1, c[0x0][0x37c] ;  /* 0x0000df00ff017b82 */ /* 0x000fe20000000800 */
[----:B------:R-:W0:Y:S07]  /*0010*/  S2R R6, SR_TID.Y ;  /* 0x0000000000067919 */ /* 0x000e2e0000002200 */
[----:B------:R-:W0:Y:S01]  /*0020*/  LDC R3, c[0x0][0x388] ;  /* 0x0000e200ff037b82 */ /* 0x000e220000000800 */
[----:B------:R-:W1:Y:S01]  /*0030*/  LDCU.64 UR6, c[0x0][0x358] ;  /* 0x00006b00ff0677ac */ /* 0x000e620008000a00 */
[----:B------:R-:W2:Y:S06]  /*0040*/  S2R R17, SR_TID.X ;  /* 0x0000000000117919 */ /* 0x000eac0000002100 */
[----:B------:R-:W3:Y:S08]  /*0050*/  LDC R2, c[0x3][RZ] ;  /* 0x00c00000ff027b82 */ /* 0x000ef00000000800 */
[----:B------:R-:W4:Y:S01]  /*0060*/  LDC.64 R4, c[0x0][0x380] ;  /* 0x0000e000ff047b82 */ /* 0x000f220000000a00 */
[----:B0-----:R-:W-:-:S02]  /*0070*/  IMAD R0, R3, 0x40, R6 ;  /* 0x0000004003007824 */ /* 0x001fc400078e0206 */
[----:B--2---:R-:W-:-:S04]  /*0080*/  IMAD R3, R3, 0x40, R17 ;  /* 0x0000004003037824 */ /* 0x004fc800078e0211 */
[----:B---3--:R-:W-:-:S04]  /*0090*/  IMAD R3, R0, R2, R3 ;  /* 0x0000000200037224 */ /* 0x008fc800078e0203 */
[----:B------:R-:W-:Y:S02]  /*00a0*/  IMAD R7, R2, 0x20, R3 ;  /* 0x0000002002077824 */ /* 0x000fe400078e0203 */
[----:B----4-:R-:W-:-:S04]  /*00b0*/  IMAD.WIDE R2, R3, 0x4, R4 ;  /* 0x0000000403027825 */ /* 0x010fc800078e0204 */
[----:B------:R-:W-:Y:S01]  /*00c0*/  IMAD.WIDE R4, R7, 0x4, R4 ;  /* 0x0000000407047825 */ /* 0x000fe200078e0204 */
[----:B-1----:R-:W2:Y:S04]  /*00d0*/  LDG.E R9, desc[UR6][R2.64] ;  /* 0x0000000602097981 */ /* 0x002ea8000c1e1900 */
[----:B------:R-:W3:Y:S04]  /*00e0*/  LDG.E R11, desc[UR6][R2.64+0x80] ;  /* 0x00008006020b7981 */ /* 0x000ee8000c1e1900 */
[----:B------:R-:W4:Y:S04]  /*00f0*/  LDG.E R13, desc[UR6][R4.64] ;  /* 0x00000006040d7981 */ /* 0x000f28000c1e1900 */
[----:B------:R-:W5:Y:S01]  /*0100*/  LDG.E R15, desc[UR6][R4.64+0x80] ;  /* 0x00008006040f7981 */ /* 0x000f62000c1e1900 */
[----:B------:R-:W0:Y:S01]  /*0110*/  S2UR UR5, SR_CgaCtaId ;  /* 0x00000000000579c3 */ /* 0x000e220000008800 */
[----:B------:R-:W-:Y:S01]  /*0120*/  UMOV UR4, 0x400 ;  /* 0x0000040000047882 */ /* 0x000fe20000000000 */
[----:B------:R-:W-:Y:S01]  /*0130*/  IMAD R0, R6, 0x40, R17 ;  /* 0x0000004006007824 */ /* 0x000fe200078e0211 */
[----:B0-----:R-:W-:-:S06]  /*0140*/  ULEA UR4, UR5, UR4, 0x18 ;  /* 0x0000000405047291 */ /* 0x001fcc000f8ec0ff */
[----:B------:R-:W-:Y:S02]  /*0150*/  LEA R0, R0, UR4, 0x2 ;  /* 0x0000000400007c11 */ /* 0x000fe4000f8e10ff */
[----:B------:R-:W-:Y:S02]  /*0160*/  LEA R7, R6, UR4, 0x8 ;  /* 0x0000000406077c11 */ /* 0x000fe4000f8e40ff */
[----:B------:R-:W-:Y:S01]  /*0170*/  LEA R6, R17, UR4, 0x2 ;  /* 0x0000000411067c11 */ /* 0x000fe2000f8e10ff */
[----:B--2---:R-:W-:Y:S04]  /*0180*/  STS [R0], R9 ;  /* 0x0000000900007388 */ /* 0x004fe80000000800 */
[----:B---3--:R-:W-:Y:S04]  /*0190*/  STS [R0+0x80], R11 ;  /* 0x0000800b00007388 */ /* 0x008fe80000000800 */
[----:B----4-:R-:W-:Y:S04]  /*01a0*/  STS [R0+0x2000], R13 ;  /* 0x0020000d00007388 */ /* 0x010fe80000000800 */
[----:B-----5:R-:W-:Y:S01]  /*01b0*/  STS [R0+0x2080], R15 ;  /* 0x0020800f00007388 */ /* 0x020fe20000000800 */
[----:B------:R-:W-:Y:S06]  /*01c0*/  BAR.SYNC.DEFER_BLOCKING 0x0 ;  /* 0x0000000000007b1d */ /* 0x000fec0000010000 */
[----:B------:R-:W-:Y:S04]  /*01d0*/  LDS R8, [R0] ;  /* 0x0000000000087984 */ /* 0x000fe80000000800 */
[----:B------:R-:W-:Y:S04]  /*01e0*/  LDS R17, [R7] ;  /* 0x0000000007117984 */ /* 0x000fe80000000800 */
[----:B------:R-:W0:Y:S02]  /*01f0*/  LDS R10, [R6] ;  /* 0x00000000060a7984 */ /* 0x000e240000000800 */
[----:B0-----:R-:W-:-:S02]  /*0200*/  VIADDMNMX R17, R10, R17, R8, PT ;  /* 0x000000110a117246 */ /* 0x001fc40003800108 */
[----:B------:R-:W-:Y:S04]  /*0210*/  LDS R8, [R0+0x80] ;  /* 0x0000800000087984 */ /* 0x000fe80000000800 */
[----:B------:R-:W-:Y:S04]  /*0220*/  STS [R0], R17 ;  /* 0x0000001100007388 */ /* 0x000fe80000000800 */
[----:B------:R-:W-:Y:S04]  /*0230*/  LDS R9, [R7] ;  /* 0x0000000007097984 */ /* 0x000fe80000000800 */
[----:B------:R-:W0:Y:S02]  /*0240*/  LDS R10, [R6+0x80] ;  /* 0x00008000060a7984 */ /* 0x000e240000000800 */
[----:B0-----:R-:W-:-:S02]  /*0250*/  VIADDMNMX R9, R10, R9, R8, PT ;  /* 0x000000090a097246 */ /* 0x001fc40003800108 */
[----:B------:R-:W-:Y:S04]  /*0260*/  LDS R8, [R0+0x2000] ;  /* 0x0020000000087984 */ /* 0x000fe80000000800 */
[----:B------:R-:W-:Y:S04]  /*0270*/  STS [R0+0x80], R9 ;  /* 0x0000800900007388 */ /* 0x000fe80000000800 */
[----:B------:R-:W-:Y:S04]  /*0280*/  LDS R11, [R7+0x2000] ;  /* 0x00200000070b7984 */ /* 0x000fe80000000800 */
[----:B------:R-:W0:Y:S02]  /*0290*/  LDS R10, [R6] ;  /* 0x00000000060a7984 */ /* 0x000e240000000800 */
[----:B0-----:R-:W-:-:S02]  /*02a0*/  VIADDMNMX R11, R10, R11, R8, PT ;  /* 0x0000000b0a0b7246 */ /* 0x001fc40003800108 */
[----:B------:R-:W-:Y:S04]  /*02b0*/  LDS R8, [R0+0x2080] ;  /* 0x0020800000087984 */ /* 0x000fe80000000800 */
[----:B------:R-:W-:Y:S04]  /*02c0*/  STS [R0+0x2000], R11 ;  /* 0x0020000b00007388 */ /* 0x000fe80000000800 */
[----:B------:R-:W-:Y:S04]  /*02d0*/  LDS R13, [R7+0x2000] ;  /* 0x00200000070d7984 */ /* 0x000fe80000000800 */
[----:B------:R-:W0:Y:S02]  /*02e0*/  LDS R10, [R6+0x80] ;  /* 0x00008000060a7984 */ /* 0x000e240000000800 */
[----:B0-----:R-:W-:-:S05]  /*02f0*/  VIADDMNMX R13, R10, R13, R8, PT ;  /* 0x0000000d0a0d7246 */ /* 0x001fca0003800108 */
[----:B------:R-:W-:Y:S01]  /*0300*/  STS [R0+0x2080], R13 ;  /* 0x0020800d00007388 */ /* 0x000fe20000000800 */
[----:B------:R-:W-:Y:S06]  /*0310*/  BAR.SYNC.DEFER_BLOCKING 0x0 ;  /* 0x0000000000007b1d */ /* 0x000fec0000010000 */
[----:B------:R-:W-:Y:S04]  /*0320*/  LDS R8, [R0] ;  /* 0x0000000000087984 */ /* 0x000fe80000000800 */
[----:B------:R-:W-:Y:S04]  /*0330*/  LDS R9, [R7+0x4] ;  /* 0x0000040007097984 */ /* 0x000fe80000000800 */
[----:B------:R-:W0:Y:S02]  /*0340*/  LDS R10, [R6+0x100] ;  /* 0x00010000060a7984 */ /* 0x000e240000000800 */
[----:B0-----:R-:W-:-:S02]  /*0350*/  VIADDMNMX R9, R10, R9, R8, PT ;  /* 0x000000090a097246 */ /* 0x001fc40003800108 */
[----:B------:R-:W-:Y:S04]  /*0360*/  LDS R8, [R0+0x80] ;  /* 0x0000800000087984 */ /* 0x000fe80000000800 */
[----:B------:R-:W-:Y:S04]  /*0370*/  STS [R0], R9 ;  /* 0x0000000900007388 */ /* 0x000fe80000000800 */
[----:B------:R-:W-:Y:S04]  /*0380*/  LDS R11, [R7+0x4] ;  /* 0x00000400070b7984 */ /* 0x000fe80000000800 */
[----:B------:R-:W0:Y:S02]  /*0390*/  LDS R10, [R6+0x180] ;  /* 0x00018000060a7984 */ /* 0x000e240000000800 */
[----:B0-----:R-:W-:-:S02]  /*03a0*/  VIADDMNMX R11, R10, R11, R8, PT ;  /* 0x0000000b0a0b7246 */ /* 0x001fc40003800108 */
[----:B------:R-:W-:Y:S04]  /*03b0*/  LDS R8, [R0+0x2000] ;  /* 0x0020000000087984 */ /* 0x000fe80000000800 */
[----:B------:R-:W-:Y:S04]  /*03c0*/  STS [R0+0x80], R11 ;  /* 0x0000800b00007388 */ /* 0x000fe80000000800 */
[----:B------:R-:W-:Y:S04]  /*03d0*/  LDS R13, [R7+0x2004] ;  /* 0x00200400070d7984 */ /* 0x000fe80000000800 */
[----:B------:R-:W0:Y:S02]  /*03e0*/  LDS R10, [R6+0x100] ;  /* 0x00010000060a7984 */ /* 0x000e240000000800 */
        /* <DEDUP_REMOVED lines=1296> */
[----:B------:R-:W0:Y:S04]  /*54f0*/  LDS R10, [R6+0x3f80] ;  /* 0x003f8000060a7984 */ /* 0x000e280000000800 */
[----:B------:R-:W-:Y:S01]  /*5500*/  STG.E desc[UR6][R2.64], R13 ;  /* 0x0000000d02007986 */ /* 0x000fe2000c101906 */
[----:B0-----:R-:W-:-:S03]  /*5510*/  VIADDMNMX R9, R10, R9, R8, PT ;  /* 0x000000090a097246 */ /* 0x001fc60003800108 */
[----:B------:R-:W-:Y:S04]  /*5520*/  LDS R8, [R0+0x2000] ;  /* 0x0020000000087984 */ /* 0x000fe80000000800 */
[----:B------:R-:W-:Y:S04]  /*5530*/  STS [R0+0x80], R9 ;  /* 0x0000800900007388 */ /* 0x000fe80000000800 */
        /* <DEDUP_REMOVED lines=9> */
[----:B0-----:R-:W-:-:S05]  /*55d0*/  VIADDMNMX R15, R10, R15, R8, PT ;  /* 0x0000000f0a0f7246 */ /* 0x001fca0003800108 */
[----:B------:R-:W-:Y:S04]  /*55e0*/  STG.E desc[UR6][R4.64+0x80], R15 ;  /* 0x0000800f04007986 */ /* 0x000fe8000c101906 */
[----:B------:R-:W-:Y:S01]  /*55f0*/  STS [R0+0x2080], R15 ;  /* 0x0020800f00007388 */ /* 0x000fe20000000800 */
[----:B------:R-:W-:Y:S05]  /*5600*/  EXIT ;  /* 0x000000000000794d */ /* 0x000fea0003800000 */
.L_x_2:
        /* <DEDUP_REMOVED lines=15> */
.L_x_5:


//--------------------- .nv.shared._Z6phase3Pii   --------------------------
	.section	.nv.shared._Z6phase3Pii,"aw",@nobits
	.sectionflags	@""
	.align	4
.nv.shared._Z6phase3Pii:
	.zero		33792


//--------------------- .nv.shared.reserved.0     --------------------------
	.section	.nv.shared.reserved.0,"aw",@nobits
	.weak		__nv_reservedSMEM_offset_0_alias
	.size		__nv_reservedSMEM_offset_0_alias, 0, 64
	.other		__nv_reservedSMEM_offset_0_alias,@"STO_CUDA_RESERVED_SHARED STV_DEFAULT"
__nv_reservedSMEM_offset_0_alias:
	.zero		0
	.zero		64


//--------------------- .nv.shared._Z6phase2Pii   --------------------------
	.section	.nv.shared._Z6phase2Pii,"aw",@nobits
	.sectionflags	@""
	.align	4
.nv.shared._Z6phase2Pii:
	.zero		33792


//--------------------- .nv.shared._Z6phase1Pii   --------------------------
	.section	.nv.shared._Z6phase1Pii,"aw",@nobits
	.sectionflags	@""
	.align	4
.nv.shared._Z6phase1Pii:
	.zero		17408


//--------------------- .nv.constant0._Z6phase3Pii --------------------------
	.section	.nv.constant0._Z6phase3Pii,"a",@progbits
	.sectionflags	@""
	.align	4
.nv.constant0._Z6phase3Pii:
	.zero		908


//--------------------- .nv.constant0._Z6phase2Pii --------------------------
	.section	.nv.constant0._Z6phase2Pii,"a",@progbits
	.sectionflags	@""
	.align	4
.nv.constant0._Z6phase2Pii:
	.zero		908


//--------------------- .nv.constant0._Z6phase1Pii --------------------------
	.section	.nv.constant0._Z6phase1Pii,"a",@progbits
	.sectionflags	@""
	.align	4
.nv.constant0._Z6phase1Pii:
	.zero		908


//--------------------- SYMBOLS --------------------------

	.type		.nv.reservedSmem.offset0,@object
	.size		.nv.reservedSmem.offset0,0x4
	.type		.nv.reservedSmem.cap,@object
	.size		.nv.reservedSmem.cap,0x4
